// auto-generated by cutlass_sweep.gemm — config: {"arch": "sm_90", "cluster_m": 1, "cluster_n": 2, "dtype": "fp32", "dtype_b": "fp32", "layout": "nt", "stages": 0, "tile_k": 64, "tile_m": 256, "tile_n": 64}
#include "cutlass/cutlass.h"
#include "cutlass/gemm/collective/collective_builder.hpp"
#include "cutlass/gemm/device/gemm_universal_adapter.h"
#include "cutlass/gemm/kernel/gemm_universal.hpp"
#include "cutlass/epilogue/collective/collective_builder.hpp"

using ElemA = float;
using ElemB = float;
using ElemCD = float;
using Acc  = float;
using TileShape    = cute::Shape<cute::_256, cute::_64, cute::_64>;
using ClusterShape = cute::Shape<cute::_1, cute::_2, cute::_1>;

using CollectiveEpilogue = typename cutlass::epilogue::collective::CollectiveBuilder<
    cutlass::arch::Sm90, cutlass::arch::OpClassTensorOp,
    TileShape, ClusterShape,
    cutlass::epilogue::collective::EpilogueTileAuto,
    Acc, Acc,
    ElemCD, cutlass::layout::RowMajor, 128 / cutlass::sizeof_bits<ElemCD>::value,
    ElemCD, cutlass::layout::RowMajor, 128 / cutlass::sizeof_bits<ElemCD>::value,
    cutlass::epilogue::collective::EpilogueScheduleAuto
  >::CollectiveOp;

using CollectiveMainloop = typename cutlass::gemm::collective::CollectiveBuilder<
    cutlass::arch::Sm90, cutlass::arch::OpClassTensorOp,
    ElemA, cutlass::layout::RowMajor, 128 / cutlass::sizeof_bits<ElemA>::value,
    ElemB, cutlass::layout::ColumnMajor, 128 / cutlass::sizeof_bits<ElemB>::value,
    Acc,
    TileShape, ClusterShape,
    cutlass::gemm::collective::StageCountAutoCarveout<static_cast<int>(sizeof(typename CollectiveEpilogue::SharedStorage))>,
    cutlass::gemm::collective::KernelScheduleAuto
  >::CollectiveOp;

using GemmKernel = cutlass::gemm::kernel::GemmUniversal<
    cute::Shape<int,int,int,int>,
    CollectiveMainloop,
    CollectiveEpilogue
>;
using Gemm = cutlass::gemm::device::GemmUniversalAdapter<GemmKernel>;

// Force the device kernel symbol into the cubin without needing a host main.
auto* _anchor = &cutlass::device_kernel<GemmKernel>;


// ===== COMPILED SASS (sm_90a) =====

	.target	sm_90a

	.elftype	@"ET_EXEC"


//--------------------- .note.nv.tkinfo           --------------------------
	.section	.note.nv.tkinfo,"",@"SHT_NOTE"
	.sectionflags	@"SHF_NOTE_NV_TKINFO"
	.tkinfo
        /*0018*/ 	.word	0x00000002
        /*0030*/ 	.string	""
        /*0030*/ 	.string	"ptxas"
        /*0030*/ 	.string	"Cuda compilation tools, release 13.0, V13.0.88"
        /*0030*/ 	.string	"Build cuda_13.0.r13.0/compiler.36424714_0"
        /*0030*/ 	.string	"-arch sm_90a -m 64 "



//--------------------- .note.nv.cuinfo           --------------------------
	.section	.note.nv.cuinfo,"",@"SHT_NOTE"
	.sectionflags	@"SHF_NOTE_NV_CUINFO"
        /*0018*/ 	.short	0x0002
        /*001a*/ 	.short	0x005a
        /*001c*/ 	.short	0x0082
	.zero		2


//--------------------- .nv.info                  --------------------------
	.section	.nv.info,"",@"SHT_CUDA_INFO"
	.align	4


	//----- nvinfo : EIATTR_REGCOUNT
	.align		4
        /*0000*/ 	.byte	0x04, 0x2f
        /*0002*/ 	.short	(.L_15 - .L_14)
	.align		4
.L_14:
        /*0004*/ 	.word	index@(_ZN7cutlass13device_kernelINS_4gemm6kernel13GemmUniversalIN4cute5tupleIJiiiiEEENS1_10collective13CollectiveMmaINS1_34MainloopSm90TmaGmmaWarpSpecializedILi2ENS5_IJNS4_1CILi1EEENSA_ILi2EEESB_EEENS1_35KernelTmaWarpSpecializedCooperativeEEENS5_IJNSA_ILi256EEENSA_ILi64EEESH_EEEfNS5_IJlSB_lEEEfSJ_NS4_8TiledMMAINS4_8MMA_AtomIJNS4_4SM904GMMA29MMA_64x64x8_F32TF32TF32_SS_TNILNSN_7ScaleInE1ELSP_1EEEEEENS4_6LayoutINS5_IJSC_SB_SB_EEENS5_IJSB_NSA_ILi0EEESU_EEEEENS5_IJNS4_10UnderscoreESX_SX_EEEEENS4_23SM90_TMA_LOAD_MULTICASTENS4_14ComposedLayoutINS4_7SwizzleILi3ELi4ELi3EEENS4_18smem_ptr_flag_bitsILi32EEENSS_INS5_IJNSA_ILi8EEENSA_ILi32EEEEEENS5_IJS17_SB_EEEEEEEvNS4_8identityENS4_13SM90_TMA_LOADES1B_vS1C_EENS_8epilogue10collective6detail29Sm90TmaWarpSpecializedAdapterINS1G_15DefaultEpilogueIfSJ_SJ_NS1F_6thread17LinearCombinationIfLi1EffLNS1K_9ScaleType4KindE0ELNS_15FloatRoundStyleE2EfEENS1_15EpilogueDefaultEEEEEvvEEEEvNT_6ParamsE)
        /*0008*/ 	.word	0x000000a8


	//----- nvinfo : EIATTR_FRAME_SIZE
	.align		4
.L_15:
        /*000c*/ 	.byte	0x04, 0x11
        /*000e*/ 	.short	(.L_17 - .L_16)
	.align		4
.L_16:
        /*0010*/ 	.word	index@(_ZN7cutlass13device_kernelINS_4gemm6kernel13GemmUniversalIN4cute5tupleIJiiiiEEENS1_10collective13CollectiveMmaINS1_34MainloopSm90TmaGmmaWarpSpecializedILi2ENS5_IJNS4_1CILi1EEENSA_ILi2EEESB_EEENS1_35KernelTmaWarpSpecializedCooperativeEEENS5_IJNSA_ILi256EEENSA_ILi64EEESH_EEEfNS5_IJlSB_lEEEfSJ_NS4_8TiledMMAINS4_8MMA_AtomIJNS4_4SM904GMMA29MMA_64x64x8_F32TF32TF32_SS_TNILNSN_7ScaleInE1ELSP_1EEEEEENS4_6LayoutINS5_IJSC_SB_SB_EEENS5_IJSB_NSA_ILi0EEESU_EEEEENS5_IJNS4_10UnderscoreESX_SX_EEEEENS4_23SM90_TMA_LOAD_MULTICASTENS4_14ComposedLayoutINS4_7SwizzleILi3ELi4ELi3EEENS4_18smem_ptr_flag_bitsILi32EEENSS_INS5_IJNSA_ILi8EEENSA_ILi32EEEEEENS5_IJS17_SB_EEEEEEEvNS4_8identityENS4_13SM90_TMA_LOADES1B_vS1C_EENS_8epilogue10collective6detail29Sm90TmaWarpSpecializedAdapterINS1G_15DefaultEpilogueIfSJ_SJ_NS1F_6thread17LinearCombinationIfLi1EffLNS1K_9ScaleType4KindE0ELNS_15FloatRoundStyleE2EfEENS1_15EpilogueDefaultEEEEEvvEEEEvNT_6ParamsE)
        /*0014*/ 	.word	0x00000000


	//----- nvinfo : EIATTR_MIN_STACK_SIZE
	.align		4
.L_17:
        /*0018*/ 	.byte	0x04, 0x12
        /*001a*/ 	.short	(.L_19 - .L_18)
	.align		4
.L_18:
        /*001c*/ 	.word	index@(_ZN7cutlass13device_kernelINS_4gemm6kernel13GemmUniversalIN4cute5tupleIJiiiiEEENS1_10collective13CollectiveMmaINS1_34MainloopSm90TmaGmmaWarpSpecializedILi2ENS5_IJNS4_1CILi1EEENSA_ILi2EEESB_EEENS1_35KernelTmaWarpSpecializedCooperativeEEENS5_IJNSA_ILi256EEENSA_ILi64EEESH_EEEfNS5_IJlSB_lEEEfSJ_NS4_8TiledMMAINS4_8MMA_AtomIJNS4_4SM904GMMA29MMA_64x64x8_F32TF32TF32_SS_TNILNSN_7ScaleInE1ELSP_1EEEEEENS4_6LayoutINS5_IJSC_SB_SB_EEENS5_IJSB_NSA_ILi0EEESU_EEEEENS5_IJNS4_10UnderscoreESX_SX_EEEEENS4_23SM90_TMA_LOAD_MULTICASTENS4_14ComposedLayoutINS4_7SwizzleILi3ELi4ELi3EEENS4_18smem_ptr_flag_bitsILi32EEENSS_INS5_IJNSA_ILi8EEENSA_ILi32EEEEEENS5_IJS17_SB_EEEEEEEvNS4_8identityENS4_13SM90_TMA_LOADES1B_vS1C_EENS_8epilogue10collective6detail29Sm90TmaWarpSpecializedAdapterINS1G_15DefaultEpilogueIfSJ_SJ_NS1F_6thread17LinearCombinationIfLi1EffLNS1K_9ScaleType4KindE0ELNS_15FloatRoundStyleE2EfEENS1_15EpilogueDefaultEEEEEvvEEEEvNT_6ParamsE)
        /*0020*/ 	.word	0x00000000
.L_19:


//--------------------- .nv.compat                --------------------------
	.section	.nv.compat,"",@"SHT_CUDA_COMPAT_INFO"
	.align	4
        /*0000*/ 	.byte	0x02, 0x09, 0x01, 0x00, 0x02, 0x02, 0x04, 0x00, 0x02, 0x05, 0x05, 0x00, 0x03, 0x07, 0x01, 0x01
        /*0010*/ 	.byte	0x02, 0x03, 0x01, 0x00, 0x02, 0x06, 0x01, 0x00, 0x04, 0x0b, 0x08, 0x00, 0x00, 0x00, 0x00, 0x00
        /*0020*/ 	.byte	0x00, 0x00, 0x00, 0x00


//--------------------- .nv.info._ZN7cutlass13device_kernelINS_4gemm6kernel13GemmUniversalIN4cute5tupleIJiiiiEEENS1_10collective13CollectiveMmaINS1_34MainloopSm90TmaGmmaWarpSpecializedILi2ENS5_IJNS4_1CILi1EEENSA_ILi2EEESB_EEENS1_35KernelTmaWarpSpecializedCooperativeEEENS5_IJNSA_ILi256EEENSA_ILi64EEESH_EEEfNS5_IJlSB_lEEEfSJ_NS4_8TiledMMAINS4_8MMA_AtomIJNS4_4SM904GMMA29MMA_64x64x8_F32TF32TF32_SS_TNILNSN_7ScaleInE1ELSP_1EEEEEENS4_6LayoutINS5_IJSC_SB_SB_EEENS5_IJSB_NSA_ILi0EEESU_EEEEENS5_IJNS4_10UnderscoreESX_SX_EEEEENS4_23SM90_TMA_LOAD_MULTICASTENS4_14ComposedLayoutINS4_7SwizzleILi3ELi4ELi3EEENS4_18smem_ptr_flag_bitsILi32EEENSS_INS5_IJNSA_ILi8EEENSA_ILi32EEEEEENS5_IJS17_SB_EEEEEEEvNS4_8identityENS4_13SM90_TMA_LOADES1B_vS1C_EENS_8epilogue10collective6detail29Sm90TmaWarpSpecializedAdapterINS1G_15DefaultEpilogueIfSJ_SJ_NS1F_6thread17LinearCombinationIfLi1EffLNS1K_9ScaleType4KindE0ELNS_15FloatRoundStyleE2EfEENS1_15EpilogueDefaultEEEEEvvEEEEvNT_6ParamsE --------------------------
	.section	.nv.info._ZN7cutlass13device_kernelINS_4gemm6kernel13GemmUniversalIN4cute5tupleIJiiiiEEENS1_10collective13CollectiveMmaINS1_34MainloopSm90TmaGmmaWarpSpecializedILi2ENS5_IJNS4_1CILi1EEENSA_ILi2EEESB_EEENS1_35KernelTmaWarpSpecializedCooperativeEEENS5_IJNSA_ILi256EEENSA_ILi64EEESH_EEEfNS5_IJlSB_lEEEfSJ_NS4_8TiledMMAINS4_8MMA_AtomIJNS4_4SM904GMMA29MMA_64x64x8_F32TF32TF32_SS_TNILNSN_7ScaleInE1ELSP_1EEEEEENS4_6LayoutINS5_IJSC_SB_SB_EEENS5_IJSB_NSA_ILi0EEESU_EEEEENS5_IJNS4_10UnderscoreESX_SX_EEEEENS4_23SM90_TMA_LOAD_MULTICASTENS4_14ComposedLayoutINS4_7SwizzleILi3ELi4ELi3EEENS4_18smem_ptr_flag_bitsILi32EEENSS_INS5_IJNSA_ILi8EEENSA_ILi32EEEEEENS5_IJS17_SB_EEEEEEEvNS4_8identityENS4_13SM90_TMA_LOADES1B_vS1C_EENS_8epilogue10collective6detail29Sm90TmaWarpSpecializedAdapterINS1G_15DefaultEpilogueIfSJ_SJ_NS1F_6thread17LinearCombinationIfLi1EffLNS1K_9ScaleType4KindE0ELNS_15FloatRoundStyleE2EfEENS1_15EpilogueDefaultEEEEEvvEEEEvNT_6ParamsE,"",@"SHT_CUDA_INFO"
	.sectionflags	@""
	.align	4


	//----- nvinfo : EIATTR_CUDA_API_VERSION
	.align		4
        /*0000*/ 	.byte	0x04, 0x37
        /*0002*/ 	.short	(.L_21 - .L_20)
.L_20:
        /*0004*/ 	.word	0x00000082


	//----- nvinfo : EIATTR_KPARAM_INFO
	.align		4
.L_21:
        /*0008*/ 	.byte	0x04, 0x17
        /*000a*/ 	.short	(.L_23 - .L_22)
.L_22:
        /*000c*/ 	.word	0x00000000
        /*0010*/ 	.short	0x0000
        /*0012*/ 	.short	0x0070
        /*0014*/ 	.byte	0x00, 0xf0, 0x01, 0x10


	//----- nvinfo : EIATTR_SPARSE_MMA_MASK
	.align		4
.L_23:
        /*0018*/ 	.byte	0x03, 0x50
        /*001a*/ 	.short	0x0000


	//----- nvinfo : EIATTR_MAXREG_COUNT
	.align		4
        /*001c*/ 	.byte	0x03, 0x1b
        /*001e*/ 	.short	0x00a8


	//----- nvinfo : EIATTR_NUM_BARRIERS
	.align		4
        /*0020*/ 	.byte	0x02, 0x4c
        /*0022*/ 	.byte	0x01
	.zero		1


	//----- nvinfo : EIATTR_EXTERNS
	.align		4
        /*0024*/ 	.byte	0x04, 0x0f
        /*0026*/ 	.short	(.L_25 - .L_24)


	//   ....[0]....
	.align		4
.L_24:
        /*0028*/ 	.word	index@(__assertfail)


	//----- nvinfo : EIATTR_MERCURY_ISA_VERSION
	.align		4
.L_25:
        /*002c*/ 	.byte	0x03, 0x5f
        /*002e*/ 	.short	0x0101


	//----- nvinfo : EIATTR_INT_WARP_WIDE_INSTR_OFFSETS
	.align		4
        /*0030*/ 	.byte	0x04, 0x31
        /*0032*/ 	.short	(.L_27 - .L_26)


	//   ....[0]....
.L_26:
        /*0034*/ 	.word	0x00000430


	//   ....[1]....
        /*0038*/ 	.word	0x00000450


	//   ....[2]....
        /*003c*/ 	.word	0x000005f0


	//   ....[3]....
        /*0040*/ 	.word	0x00002820


	//----- nvinfo : EIATTR_COOP_GROUP_MASK_REGIDS
	.align		4
.L_27:
        /*0044*/ 	.byte	0x04, 0x29
        /*0046*/ 	.short	(.L_29 - .L_28)


	//   ....[0]....
.L_28:
        /*0048*/ 	.word	0xffffffff


	//   ....[1]....
        /*004c*/ 	.word	0xffffffff


	//   ....[2]....
        /*0050*/ 	.word	0xffffffff


	//   ....[3]....
        /*0054*/ 	.word	0xffffffff


	//   ....[4]....
        /*0058*/ 	.word	0xffffffff


	//   ....[5]....
        /*005c*/ 	.word	0xffffffff


	//----- nvinfo : EIATTR_COOP_GROUP_INSTR_OFFSETS
	.align		4
.L_29:
        /*0060*/ 	.byte	0x04, 0x28
        /*0062*/ 	.short	(.L_31 - .L_30)


	//   ....[0]....
.L_30:
        /*0064*/ 	.word	0x00000060


	//   ....[1]....
        /*0068*/ 	.word	0x00000070


	//   ....[2]....
        /*006c*/ 	.word	0x00000130


	//   ....[3]....
        /*0070*/ 	.word	0x00000280


	//   ....[4]....
        /*0074*/ 	.word	0x00000750


	//   ....[5]....
        /*0078*/ 	.word	0x00001410


	//----- nvinfo : EIATTR_REG_RECONFIG
	.align		4
.L_31:
        /*007c*/ 	.byte	0x01, 0x54
	.zero		2


	//----- nvinfo : EIATTR_SYSCALL_OFFSETS
	.align		4
        /*0080*/ 	.byte	0x04, 0x46
        /*0082*/ 	.short	(.L_33 - .L_32)


	//   ....[0]....
.L_32:
        /*0084*/ 	.word	0x00001600


	//----- nvinfo : EIATTR_MBARRIER_INSTR_OFFSETS
	.align		4
.L_33:
        /*0088*/ 	.byte	0x04, 0x39
        /*008a*/ 	.short	(.L_35 - .L_34)


	//   ....[0]....
.L_34:
        /*008c*/ 	.word	0x00000230
        /*0090*/ 	.word	0x000000ff
        /*0094*/ 	.word	0x00000000
        /*0098*/ 	.short	0x0100
        /*009a*/ 	.byte	0x08
	.zero		1


	//   ....[1]....
        /*009c*/ 	.word	0x00000240
        /*00a0*/ 	.word	0x000000ff
        /*00a4*/ 	.word	0x00000010
        /*00a8*/ 	.short	0x0100
        /*00aa*/ 	.byte	0x08
	.zero		1


	//   ....[2]....
        /*00ac*/ 	.word	0x00000250
        /*00b0*/ 	.word	0x000000ff
        /*00b4*/ 	.word	0x00000008
        /*00b8*/ 	.short	0x0100
        /*00ba*/ 	.byte	0x08
	.zero		1


	//   ....[3]....
        /*00bc*/ 	.word	0x00000260
        /*00c0*/ 	.word	0x000000ff
        /*00c4*/ 	.word	0x00000018
        /*00c8*/ 	.short	0x0100
        /*00ca*/ 	.byte	0x08
	.zero		1


	//   ....[4]....
        /*00cc*/ 	.word	0x00000680
        /*00d0*/ 	.word	0x000000ff
        /*00d4*/ 	.word	0x00000030
        /*00d8*/ 	.short	0x0100
        /*00da*/ 	.byte	0x06
	.zero		1


	//   ....[5]....
        /*00dc*/ 	.word	0x00000700
        /*00e0*/ 	.word	0x000000ff
        /*00e4*/ 	.word	0x00000038
        /*00e8*/ 	.short	0x0100
        /*00ea*/ 	.byte	0x06
	.zero		1


	//   ....[6]....
        /*00ec*/ 	.word	0x000016c0
        /*00f0*/ 	.word	0x00000003
        /*00f4*/ 	.word	0x00000000
        /*00f8*/ 	.short	0x010a
        /*00fa*/ 	.byte	0x3f
	.zero		1


	//   ....[7]....
        /*00fc*/ 	.word	0x00001720
        /*0100*/ 	.word	0x00000003
        /*0104*/ 	.word	0x00000000
        /*0108*/ 	.short	0x010a
        /*010a*/ 	.byte	0x3f
	.zero		1


	//   ....[8]....
        /*010c*/ 	.word	0x00001f70
        /*0110*/ 	.word	0x00000005
        /*0114*/ 	.word	0x00000000
        /*0118*/ 	.short	0x010a
        /*011a*/ 	.byte	0x3f
	.zero		1


	//   ....[9]....
        /*011c*/ 	.word	0x00001fb0
        /*0120*/ 	.word	0x00000005
        /*0124*/ 	.word	0x00000000
        /*0128*/ 	.short	0x010a
        /*012a*/ 	.byte	0x3f
	.zero		1


	//   ....[10]....
        /*012c*/ 	.word	0x000026d0
        /*0130*/ 	.word	0x00000004
        /*0134*/ 	.word	0x00000000
        /*0138*/ 	.short	0x0101
        /*013a*/ 	.byte	0x3f
	.zero		1


	//   ....[11]....
        /*013c*/ 	.word	0x00002890
        /*0140*/ 	.word	0x00000000
        /*0144*/ 	.word	0x00000000
        /*0148*/ 	.short	0x0101
        /*014a*/ 	.byte	0x3f
	.zero		1


	//   ....[12]....
        /*014c*/ 	.word	0x00007550
        /*0150*/ 	.word	0x00000015
        /*0154*/ 	.word	0x00000010
        /*0158*/ 	.short	0x010a
        /*015a*/ 	.byte	0x3f
	.zero		1


	//   ....[13]....
        /*015c*/ 	.word	0x000079d0
        /*0160*/ 	.word	0x00000006
        /*0164*/ 	.word	0x00000038
        /*0168*/ 	.short	0x0101
        /*016a*/ 	.byte	0x3f
	.zero		1


	//   ....[14]....
        /*016c*/ 	.word	0x000080f0
        /*0170*/ 	.word	0x00000007
        /*0174*/ 	.word	0x00000000
        /*0178*/ 	.short	0x010a
        /*017a*/ 	.byte	0x3f
	.zero		1


	//   ....[15]....
        /*017c*/ 	.word	0x00008170
        /*0180*/ 	.word	0x00000005
        /*0184*/ 	.word	0x00000000
        /*0188*/ 	.short	0x010a
        /*018a*/ 	.byte	0x3f
	.zero		1


	//   ....[16]....
        /*018c*/ 	.word	0x000081d0
        /*0190*/ 	.word	0x00000003
        /*0194*/ 	.word	0x00000000
        /*0198*/ 	.short	0x010a
        /*019a*/ 	.byte	0x3f
	.zero		1


	//   ....[17]....
        /*019c*/ 	.word	0x00008220
        /*01a0*/ 	.word	0x00000005
        /*01a4*/ 	.word	0x00000000
        /*01a8*/ 	.short	0x010a
        /*01aa*/ 	.byte	0x3f
	.zero		1


	//   ....[18]....
        /*01ac*/ 	.word	0x000082f0
        /*01b0*/ 	.word	0x00000015
        /*01b4*/ 	.word	0x00000010
        /*01b8*/ 	.short	0x010a
        /*01ba*/ 	.byte	0x3f
	.zero		1


	//   ....[19]....
        /*01bc*/ 	.word	0x000083c0
        /*01c0*/ 	.word	0x00000007
        /*01c4*/ 	.word	0x00000000
        /*01c8*/ 	.short	0x010a
        /*01ca*/ 	.byte	0x3f
	.zero		1


	//----- nvinfo : EIATTR_NUM_MBARRIERS
	.align		4
.L_35:
        /*01cc*/ 	.byte	0x03, 0x38
        /*01ce*/ 	.short	0x0006


	//----- nvinfo : EIATTR_EXIT_INSTR_OFFSETS
	.align		4
        /*01d0*/ 	.byte	0x04, 0x1c
        /*01d2*/ 	.short	(.L_37 - .L_36)


	//   ....[0]....
.L_36:
        /*01d4*/ 	.word	0x00000930


	//   ....[1]....
        /*01d8*/ 	.word	0x00001150


	//   ....[2]....
        /*01dc*/ 	.word	0x00006ce0


	//   ....[3]....
        /*01e0*/ 	.word	0x00007240


	//   ....[4]....
        /*01e4*/ 	.word	0x000081c0


	//----- nvinfo : EIATTR_MAX_THREADS
	.align		4
.L_37:
        /*01e8*/ 	.byte	0x04, 0x05
        /*01ea*/ 	.short	(.L_39 - .L_38)
.L_38:
        /*01ec*/ 	.word	0x00000180
        /*01f0*/ 	.word	0x00000001
        /*01f4*/ 	.word	0x00000001


	//----- nvinfo : EIATTR_CRS_STACK_SIZE
	.align		4
.L_39:
        /*01f8*/ 	.byte	0x04, 0x1e
        /*01fa*/ 	.short	(.L_41 - .L_40)
.L_40:
        /*01fc*/ 	.word	0x00000000


	//----- nvinfo : EIATTR_CBANK_PARAM_SIZE
	.align		4
.L_41:
        /*0200*/ 	.byte	0x03, 0x19
        /*0202*/ 	.short	0x0470


	//----- nvinfo : EIATTR_PARAM_CBANK
	.align		4
        /*0204*/ 	.byte	0x04, 0x0a
        /*0206*/ 	.short	(.L_43 - .L_42)
	.align		4
.L_42:
        /*0208*/ 	.word	index@(.nv.constant0._ZN7cutlass13device_kernelINS_4gemm6kernel13GemmUniversalIN4cute5tupleIJiiiiEEENS1_10collective13CollectiveMmaINS1_34MainloopSm90TmaGmmaWarpSpecializedILi2ENS5_IJNS4_1CILi1EEENSA_ILi2EEESB_EEENS1_35KernelTmaWarpSpecializedCooperativeEEENS5_IJNSA_ILi256EEENSA_ILi64EEESH_EEEfNS5_IJlSB_lEEEfSJ_NS4_8TiledMMAINS4_8MMA_AtomIJNS4_4SM904GMMA29MMA_64x64x8_F32TF32TF32_SS_TNILNSN_7ScaleInE1ELSP_1EEEEEENS4_6LayoutINS5_IJSC_SB_SB_EEENS5_IJSB_NSA_ILi0EEESU_EEEEENS5_IJNS4_10UnderscoreESX_SX_EEEEENS4_23SM90_TMA_LOAD_MULTICASTENS4_14ComposedLayoutINS4_7SwizzleILi3ELi4ELi3EEENS4_18smem_ptr_flag_bitsILi32EEENSS_INS5_IJNSA_ILi8EEENSA_ILi32EEEEEENS5_IJS17_SB_EEEEEEEvNS4_8identityENS4_13SM90_TMA_LOADES1B_vS1C_EENS_8epilogue10collective6detail29Sm90TmaWarpSpecializedAdapterINS1G_15DefaultEpilogueIfSJ_SJ_NS1F_6thread17LinearCombinationIfLi1EffLNS1K_9ScaleType4KindE0ELNS_15FloatRoundStyleE2EfEENS1_15EpilogueDefaultEEEEEvvEEEEvNT_6ParamsE)
        /*020c*/ 	.short	0x0210
        /*020e*/ 	.short	0x0470


	//----- nvinfo : EIATTR_SW_WAR
	.align		4
.L_43:
        /*0210*/ 	.byte	0x04, 0x36
        /*0212*/ 	.short	(.L_45 - .L_44)
.L_44:
        /*0214*/ 	.word	0x00000008
.L_45:


//--------------------- .nv.callgraph             --------------------------
	.section	.nv.callgraph,"",@"SHT_CUDA_CALLGRAPH"
	.align	4
	.sectionentsize	8
	.align		4
        /*0000*/ 	.word	0x00000000
	.align		4
        /*0004*/ 	.word	0xffffffff
	.align		4
        /*0008*/ 	.word	index@(_ZN7cutlass13device_kernelINS_4gemm6kernel13GemmUniversalIN4cute5tupleIJiiiiEEENS1_10collective13CollectiveMmaINS1_34MainloopSm90TmaGmmaWarpSpecializedILi2ENS5_IJNS4_1CILi1EEENSA_ILi2EEESB_EEENS1_35KernelTmaWarpSpecializedCooperativeEEENS5_IJNSA_ILi256EEENSA_ILi64EEESH_EEEfNS5_IJlSB_lEEEfSJ_NS4_8TiledMMAINS4_8MMA_AtomIJNS4_4SM904GMMA29MMA_64x64x8_F32TF32TF32_SS_TNILNSN_7ScaleInE1ELSP_1EEEEEENS4_6LayoutINS5_IJSC_SB_SB_EEENS5_IJSB_NSA_ILi0EEESU_EEEEENS5_IJNS4_10UnderscoreESX_SX_EEEEENS4_23SM90_TMA_LOAD_MULTICASTENS4_14ComposedLayoutINS4_7SwizzleILi3ELi4ELi3EEENS4_18smem_ptr_flag_bitsILi32EEENSS_INS5_IJNSA_ILi8EEENSA_ILi32EEEEEENS5_IJS17_SB_EEEEEEEvNS4_8identityENS4_13SM90_TMA_LOADES1B_vS1C_EENS_8epilogue10collective6detail29Sm90TmaWarpSpecializedAdapterINS1G_15DefaultEpilogueIfSJ_SJ_NS1F_6thread17LinearCombinationIfLi1EffLNS1K_9ScaleType4KindE0ELNS_15FloatRoundStyleE2EfEENS1_15EpilogueDefaultEEEEEvvEEEEvNT_6ParamsE)
	.align		4
        /*000c*/ 	.word	index@(__assertfail)
	.align		4
        /*0010*/ 	.word	0x00000000
	.align		4
        /*0014*/ 	.word	0xfffffffe
	.align		4
        /*0018*/ 	.word	0x00000000
	.align		4
        /*001c*/ 	.word	0xfffffffd
	.align		4
        /*0020*/ 	.word	0x00000000
	.align		4
        /*0024*/ 	.word	0xfffffffc


//--------------------- .nv.constant4             --------------------------
	.section	.nv.constant4,"a",@progbits
	.align	8
	.align		8
.nv.constant4:
        /*0000*/ 	.dword	__assertfail
	.align		8
        /*0008*/ 	.dword	__unnamed_1
	.align		8
        /*0010*/ 	.dword	_ZN40_INTERNAL_63f5a924_4_k_cu_e654e1f0_174304cuda3std3__45__cpo5beginE
	.align		8
        /*0018*/ 	.dword	_ZN40_INTERNAL_63f5a924_4_k_cu_e654e1f0_174304cuda3std3__45__cpo3endE
	.align		8
        /*0020*/ 	.dword	_ZN40_INTERNAL_63f5a924_4_k_cu_e654e1f0_174304cuda3std3__45__cpo6cbeginE
	.align		8
        /*0028*/ 	.dword	_ZN40_INTERNAL_63f5a924_4_k_cu_e654e1f0_174304cuda3std3__45__cpo4cendE
	.align		8
        /*0030*/ 	.dword	_ZN40_INTERNAL_63f5a924_4_k_cu_e654e1f0_174304cuda3std3__442_GLOBAL__N__63f5a924_4_k_cu_e654e1f0_174306ignoreE
	.align		8
        /*0038*/ 	.dword	_ZN40_INTERNAL_63f5a924_4_k_cu_e654e1f0_174304cuda3std3__419piecewise_constructE
	.align		8
        /*0040*/ 	.dword	_ZN40_INTERNAL_63f5a924_4_k_cu_e654e1f0_174304cuda3std3__48in_placeE
	.align		8
        /*0048*/ 	.dword	_ZN40_INTERNAL_63f5a924_4_k_cu_e654e1f0_174304cuda3std6ranges3__45__cpo4swapE
	.align		8
        /*0050*/ 	.dword	_ZN40_INTERNAL_63f5a924_4_k_cu_e654e1f0_174304cuda3std6ranges3__45__cpo9iter_moveE
	.align		8
        /*0058*/ 	.dword	_ZN40_INTERNAL_63f5a924_4_k_cu_e654e1f0_174304cute7productE
	.align		8
        /*0060*/ 	.dword	_ZN40_INTERNAL_63f5a924_4_k_cu_e654e1f0_174304cute1_E
	.align		8
        /*0068*/ 	.dword	$str$22
	.align		8
        /*0070*/ 	.dword	$str$23


//--------------------- .text._ZN7cutlass13device_kernelINS_4gemm6kernel13GemmUniversalIN4cute5tupleIJiiiiEEENS1_10collective13CollectiveMmaINS1_34MainloopSm90TmaGmmaWarpSpecializedILi2ENS5_IJNS4_1CILi1EEENSA_ILi2EEESB_EEENS1_35KernelTmaWarpSpecializedCooperativeEEENS5_IJNSA_ILi256EEENSA_ILi64EEESH_EEEfNS5_IJlSB_lEEEfSJ_NS4_8TiledMMAINS4_8MMA_AtomIJNS4_4SM904GMMA29MMA_64x64x8_F32TF32TF32_SS_TNILNSN_7ScaleInE1ELSP_1EEEEEENS4_6LayoutINS5_IJSC_SB_SB_EEENS5_IJSB_NSA_ILi0EEESU_EEEEENS5_IJNS4_10UnderscoreESX_SX_EEEEENS4_23SM90_TMA_LOAD_MULTICASTENS4_14ComposedLayoutINS4_7SwizzleILi3ELi4ELi3EEENS4_18smem_ptr_flag_bitsILi32EEENSS_INS5_IJNSA_ILi8EEENSA_ILi32EEEEEENS5_IJS17_SB_EEEEEEEvNS4_8identityENS4_13SM90_TMA_LOADES1B_vS1C_EENS_8epilogue10collective6detail29Sm90TmaWarpSpecializedAdapterINS1G_15DefaultEpilogueIfSJ_SJ_NS1F_6thread17LinearCombinationIfLi1EffLNS1K_9ScaleType4KindE0ELNS_15FloatRoundStyleE2EfEENS1_15EpilogueDefaultEEEEEvvEEEEvNT_6ParamsE --------------------------
	.section	.text._ZN7cutlass13device_kernelINS_4gemm6kernel13GemmUniversalIN4cute5tupleIJiiiiEEENS1_10collective13CollectiveMmaINS1_34MainloopSm90TmaGmmaWarpSpecializedILi2ENS5_IJNS4_1CILi1EEENSA_ILi2EEESB_EEENS1_35KernelTmaWarpSpecializedCooperativeEEENS5_IJNSA_ILi256EEENSA_ILi64EEESH_EEEfNS5_IJlSB_lEEEfSJ_NS4_8TiledMMAINS4_8MMA_AtomIJNS4_4SM904GMMA29MMA_64x64x8_F32TF32TF32_SS_TNILNSN_7ScaleInE1ELSP_1EEEEEENS4_6LayoutINS5_IJSC_SB_SB_EEENS5_IJSB_NSA_ILi0EEESU_EEEEENS5_IJNS4_10UnderscoreESX_SX_EEEEENS4_23SM90_TMA_LOAD_MULTICASTENS4_14ComposedLayoutINS4_7SwizzleILi3ELi4ELi3EEENS4_18smem_ptr_flag_bitsILi32EEENSS_INS5_IJNSA_ILi8EEENSA_ILi32EEEEEENS5_IJS17_SB_EEEEEEEvNS4_8identityENS4_13SM90_TMA_LOADES1B_vS1C_EENS_8epilogue10collective6detail29Sm90TmaWarpSpecializedAdapterINS1G_15DefaultEpilogueIfSJ_SJ_NS1F_6thread17LinearCombinationIfLi1EffLNS1K_9ScaleType4KindE0ELNS_15FloatRoundStyleE2EfEENS1_15EpilogueDefaultEEEEEvvEEEEvNT_6ParamsE,"ax",@progbits
	.align	128
.text._ZN7cutlass13device_kernelINS_4gemm6kernel13GemmUniversalIN4cute5tupleIJiiiiEEENS1_10collective13CollectiveMmaINS1_34MainloopSm90TmaGmmaWarpSpecializedILi2ENS5_IJNS4_1CILi1EEENSA_ILi2EEESB_EEENS1_35KernelTmaWarpSpecializedCooperativeEEENS5_IJNSA_ILi256EEENSA_ILi64EEESH_EEEfNS5_IJlSB_lEEEfSJ_NS4_8TiledMMAINS4_8MMA_AtomIJNS4_4SM904GMMA29MMA_64x64x8_F32TF32TF32_SS_TNILNSN_7ScaleInE1ELSP_1EEEEEENS4_6LayoutINS5_IJSC_SB_SB_EEENS5_IJSB_NSA_ILi0EEESU_EEEEENS5_IJNS4_10UnderscoreESX_SX_EEEEENS4_23SM90_TMA_LOAD_MULTICASTENS4_14ComposedLayoutINS4_7SwizzleILi3ELi4ELi3EEENS4_18smem_ptr_flag_bitsILi32EEENSS_INS5_IJNSA_ILi8EEENSA_ILi32EEEEEENS5_IJS17_SB_EEEEEEEvNS4_8identityENS4_13SM90_TMA_LOADES1B_vS1C_EENS_8epilogue10collective6detail29Sm90TmaWarpSpecializedAdapterINS1G_15DefaultEpilogueIfSJ_SJ_NS1F_6thread17LinearCombinationIfLi1EffLNS1K_9ScaleType4KindE0ELNS_15FloatRoundStyleE2EfEENS1_15EpilogueDefaultEEEEEvvEEEEvNT_6ParamsE:
        .type           _ZN7cutlass13device_kernelINS_4gemm6kernel13GemmUniversalIN4cute5tupleIJiiiiEEENS1_10collective13CollectiveMmaINS1_34MainloopSm90TmaGmmaWarpSpecializedILi2ENS5_IJNS4_1CILi1EEENSA_ILi2EEESB_EEENS1_35KernelTmaWarpSpecializedCooperativeEEENS5_IJNSA_ILi256EEENSA_ILi64EEESH_EEEfNS5_IJlSB_lEEEfSJ_NS4_8TiledMMAINS4_8MMA_AtomIJNS4_4SM904GMMA29MMA_64x64x8_F32TF32TF32_SS_TNILNSN_7ScaleInE1ELSP_1EEEEEENS4_6LayoutINS5_IJSC_SB_SB_EEENS5_IJSB_NSA_ILi0EEESU_EEEEENS5_IJNS4_10UnderscoreESX_SX_EEEEENS4_23SM90_TMA_LOAD_MULTICASTENS4_14ComposedLayoutINS4_7SwizzleILi3ELi4ELi3EEENS4_18smem_ptr_flag_bitsILi32EEENSS_INS5_IJNSA_ILi8EEENSA_ILi32EEEEEENS5_IJS17_SB_EEEEEEEvNS4_8identityENS4_13SM90_TMA_LOADES1B_vS1C_EENS_8epilogue10collective6detail29Sm90TmaWarpSpecializedAdapterINS1G_15DefaultEpilogueIfSJ_SJ_NS1F_6thread17LinearCombinationIfLi1EffLNS1K_9ScaleType4KindE0ELNS_15FloatRoundStyleE2EfEENS1_15EpilogueDefaultEEEEEvvEEEEvNT_6ParamsE,@function
        .size           _ZN7cutlass13device_kernelINS_4gemm6kernel13GemmUniversalIN4cute5tupleIJiiiiEEENS1_10collective13CollectiveMmaINS1_34MainloopSm90TmaGmmaWarpSpecializedILi2ENS5_IJNS4_1CILi1EEENSA_ILi2EEESB_EEENS1_35KernelTmaWarpSpecializedCooperativeEEENS5_IJNSA_ILi256EEENSA_ILi64EEESH_EEEfNS5_IJlSB_lEEEfSJ_NS4_8TiledMMAINS4_8MMA_AtomIJNS4_4SM904GMMA29MMA_64x64x8_F32TF32TF32_SS_TNILNSN_7ScaleInE1ELSP_1EEEEEENS4_6LayoutINS5_IJSC_SB_SB_EEENS5_IJSB_NSA_ILi0EEESU_EEEEENS5_IJNS4_10UnderscoreESX_SX_EEEEENS4_23SM90_TMA_LOAD_MULTICASTENS4_14ComposedLayoutINS4_7SwizzleILi3ELi4ELi3EEENS4_18smem_ptr_flag_bitsILi32EEENSS_INS5_IJNSA_ILi8EEENSA_ILi32EEEEEENS5_IJS17_SB_EEEEEEEvNS4_8identityENS4_13SM90_TMA_LOADES1B_vS1C_EENS_8epilogue10collective6detail29Sm90TmaWarpSpecializedAdapterINS1G_15DefaultEpilogueIfSJ_SJ_NS1F_6thread17LinearCombinationIfLi1EffLNS1K_9ScaleType4KindE0ELNS_15FloatRoundStyleE2EfEENS1_15EpilogueDefaultEEEEEvvEEEEvNT_6ParamsE,(.L_x_191 - _ZN7cutlass13device_kernelINS_4gemm6kernel13GemmUniversalIN4cute5tupleIJiiiiEEENS1_10collective13CollectiveMmaINS1_34MainloopSm90TmaGmmaWarpSpecializedILi2ENS5_IJNS4_1CILi1EEENSA_ILi2EEESB_EEENS1_35KernelTmaWarpSpecializedCooperativeEEENS5_IJNSA_ILi256EEENSA_ILi64EEESH_EEEfNS5_IJlSB_lEEEfSJ_NS4_8TiledMMAINS4_8MMA_AtomIJNS4_4SM904GMMA29MMA_64x64x8_F32TF32TF32_SS_TNILNSN_7ScaleInE1ELSP_1EEEEEENS4_6LayoutINS5_IJSC_SB_SB_EEENS5_IJSB_NSA_ILi0EEESU_EEEEENS5_IJNS4_10UnderscoreESX_SX_EEEEENS4_23SM90_TMA_LOAD_MULTICASTENS4_14ComposedLayoutINS4_7SwizzleILi3ELi4ELi3EEENS4_18smem_ptr_flag_bitsILi32EEENSS_INS5_IJNSA_ILi8EEENSA_ILi32EEEEEENS5_IJS17_SB_EEEEEEEvNS4_8identityENS4_13SM90_TMA_LOADES1B_vS1C_EENS_8epilogue10collective6detail29Sm90TmaWarpSpecializedAdapterINS1G_15DefaultEpilogueIfSJ_SJ_NS1F_6thread17LinearCombinationIfLi1EffLNS1K_9ScaleType4KindE0ELNS_15FloatRoundStyleE2EfEENS1_15EpilogueDefaultEEEEEvvEEEEvNT_6ParamsE)
        .other          _ZN7cutlass13device_kernelINS_4gemm6kernel13GemmUniversalIN4cute5tupleIJiiiiEEENS1_10collective13CollectiveMmaINS1_34MainloopSm90TmaGmmaWarpSpecializedILi2ENS5_IJNS4_1CILi1EEENSA_ILi2EEESB_EEENS1_35KernelTmaWarpSpecializedCooperativeEEENS5_IJNSA_ILi256EEENSA_ILi64EEESH_EEEfNS5_IJlSB_lEEEfSJ_NS4_8TiledMMAINS4_8MMA_AtomIJNS4_4SM904GMMA29MMA_64x64x8_F32TF32TF32_SS_TNILNSN_7ScaleInE1ELSP_1EEEEEENS4_6LayoutINS5_IJSC_SB_SB_EEENS5_IJSB_NSA_ILi0EEESU_EEEEENS5_IJNS4_10UnderscoreESX_SX_EEEEENS4_23SM90_TMA_LOAD_MULTICASTENS4_14ComposedLayoutINS4_7SwizzleILi3ELi4ELi3EEENS4_18smem_ptr_flag_bitsILi32EEENSS_INS5_IJNSA_ILi8EEENSA_ILi32EEEEEENS5_IJS17_SB_EEEEEEEvNS4_8identityENS4_13SM90_TMA_LOADES1B_vS1C_EENS_8epilogue10collective6detail29Sm90TmaWarpSpecializedAdapterINS1G_15DefaultEpilogueIfSJ_SJ_NS1F_6thread17LinearCombinationIfLi1EffLNS1K_9ScaleType4KindE0ELNS_15FloatRoundStyleE2EfEENS1_15EpilogueDefaultEEEEEvvEEEEvNT_6ParamsE,@"STO_CUDA_ENTRY STV_DEFAULT"
_ZN7cutlass13device_kernelINS_4gemm6kernel13GemmUniversalIN4cute5tupleIJiiiiEEENS1_10collective13CollectiveMmaINS1_34MainloopSm90TmaGmmaWarpSpecializedILi2ENS5_IJNS4_1CILi1EEENSA_ILi2EEESB_EEENS1_35KernelTmaWarpSpecializedCooperativeEEENS5_IJNSA_ILi256EEENSA_ILi64EEESH_EEEfNS5_IJlSB_lEEEfSJ_NS4_8TiledMMAINS4_8MMA_AtomIJNS4_4SM904GMMA29MMA_64x64x8_F32TF32TF32_SS_TNILNSN_7ScaleInE1ELSP_1EEEEEENS4_6LayoutINS5_IJSC_SB_SB_EEENS5_IJSB_NSA_ILi0EEESU_EEEEENS5_IJNS4_10UnderscoreESX_SX_EEEEENS4_23SM90_TMA_LOAD_MULTICASTENS4_14ComposedLayoutINS4_7SwizzleILi3ELi4ELi3EEENS4_18smem_ptr_flag_bitsILi32EEENSS_INS5_IJNSA_ILi8EEENSA_ILi32EEEEEENS5_IJS17_SB_EEEEEEEvNS4_8identityENS4_13SM90_TMA_LOADES1B_vS1C_EENS_8epilogue10collective6detail29Sm90TmaWarpSpecializedAdapterINS1G_15DefaultEpilogueIfSJ_SJ_NS1F_6thread17LinearCombinationIfLi1EffLNS1K_9ScaleType4KindE0ELNS_15FloatRoundStyleE2EfEENS1_15EpilogueDefaultEEEEEvvEEEEvNT_6ParamsE:
[----:B------:R-:W0:Y:S01]  /*0000*/  LDC R1, c[0x0][0x28] ;  /* 0x00000a00ff017b82 */ /* 0x000e220000000800 */
[----:B------:R-:W1:Y:S01]  /*0010*/  S2R R97, SR_TID.X ;  /* 0x0000000000617919 */ /* 0x000e620000002100 */
[----:B------:R-:W-:Y:S01]  /*0020*/  ELECT P0, URZ, PT ;  /* 0x00000000003f782f */ /* 0x000fe20003800000 */
[----:B------:R-:W-:Y:S01]  /*0030*/  BSSY B0, `(.L_x_0) ;  /* 0x000000f000007945 */ /* 0x000fe20003800000 */
[--C-:B-1----:R-:W-:Y:S02]  /*0040*/  SHF.R.U32.HI R0, RZ, 0x5, R97.reuse ;  /* 0x00000005ff007819 */ /* 0x102fe40000011661 */
[----:B------:R-:W-:-:S03]  /*0050*/  SHF.R.U32.HI R6, RZ, 0x7, R97 ;  /* 0x00000007ff067819 */ /* 0x000fc60000011661 */
[----:B------:R-:W1:Y:S04]  /*0060*/  SHFL.IDX PT, R3, R0, RZ, 0x1f ;  /* 0x00001fff00037589 */ /* 0x000e6800000e0000 */
[----:B------:R2:W3:Y:S01]  /*0070*/  SHFL.IDX PT, R2, R6, RZ, 0x1f ;  /* 0x00001fff06027589 */ /* 0x0004e200000e0000 */
[----:B-1----:R-:W-:-:S13]  /*0080*/  ISETP.NE.OR P0, PT, R3, RZ, !P0 ;  /* 0x000000ff0300720c */ /* 0x002fda0004705670 */
[----:B0-23--:R-:W-:Y:S05]  /*0090*/  @P0 BRA `(.L_x_1) ;  /* 0x0000000000200947 */ /* 0x00dfea0003800000 */
[----:B------:R-:W-:Y:S02]  /*00a0*/  ULDC.64 UR4, c[0x0][0x198] ;  /* 0x0000660000047ab9 */ /* 0x000fe40000000a00 */
[----:B------:R-:W-:Y:S02]  /*00b0*/  UIADD3 UR6, UP0, UR4, 0xf0, URZ ;  /* 0x000000f004067890 */ /* 0x000fe4000ff1e03f */
[----:B------:R-:W-:Y:S02]  /*00c0*/  UIADD3 UR4, UP1, UR4, 0x1f0, URZ ;  /* 0x000001f004047890 */ /* 0x000fe4000ff3e03f */
[----:B------:R-:W-:Y:S02]  /*00d0*/  UIADD3.X UR7, URZ, UR5, URZ, UP0, !UPT ;  /* 0x000000053f077290 */ /* 0x000fe400087fe43f */
[----:B------:R-:W-:-:S07]  /*00e0*/  UIADD3.X UR5, URZ, UR5, URZ, UP1, !UPT ;  /* 0x000000053f057290 */ /* 0x000fce0008ffe43f */
[----:B------:R0:W-:Y:S02]  /*00f0*/  UTMACCTL.PF [UR6] ;  /* 0x00000000060079b9 */ /* 0x0001e40008040000 */
[----:B------:R0:W-:Y:S02]  /*0100*/  UTMACCTL.PF [UR4] ;  /* 0x00000000040079b9 */ /* 0x0001e40008040000 */
[----:B0-----:R-:W-:Y:S01]  /*0110*/  NOP ;  /* 0x0000000000007918 */ /* 0x001fe20000000000 */
.L_x_1:
[----:B------:R-:W-:Y:S05]  /*0120*/  BSYNC B0 ;  /* 0x0000000000007941 */ /* 0x000fea0003800000 */
.L_x_0:
[----:B------:R-:W0:Y:S02]  /*0130*/  SHFL.IDX PT, R5, R0, RZ, 0x1f ;  /* 0x00001fff00057589 */ /* 0x000e2400000e0000 */
[----:B0-----:R-:W-:-:S13]  /*0140*/  ISETP.NE.AND P0, PT, R5, RZ, PT ;  /* 0x000000ff0500720c */ /* 0x001fda0003f05270 */
[----:B------:R-:W-:Y:S05]  /*0150*/  @P0 BRA `(.L_x_2) ;  /* 0x0000000000480947 */ /* 0x000fea0003800000 */
[----:B------:R-:W0:Y:S01]  /*0160*/  S2UR UR8, SR_CgaCtaId ;  /* 0x00000000000879c3 */ /* 0x000e220000008800 */
[----:B------:R-:W-:Y:S01]  /*0170*/  UMOV UR4, 0x400 ;  /* 0x0000040000047882 */ /* 0x000fe20000000000 */
[----:B------:R-:W-:Y:S01]  /*0180*/  UMOV UR5, 0x1 ;  /* 0x0000000100057882 */ /* 0x000fe20000000000 */
[----:B------:R-:W-:Y:S01]  /*0190*/  UMOV UR6, 0x4 ;  /* 0x0000000400067882 */ /* 0x000fe20000000000 */
[----:B------:R-:W-:Y:S01]  /*01a0*/  ELECT P0, URZ, PT ;  /* 0x00000000003f782f */ /* 0x000fe20003800000 */
[----:B------:R-:W-:-:S04]  /*01b0*/  UIADD3 UR6, -UR6, 0x100000, URZ ;  /* 0x0010000006067890 */ /* 0x000fc8000fffe13f */
[----:B------:R-:W-:Y:S02]  /*01c0*/  USHF.L.U32 UR7, UR6, 0xb, URZ ;  /* 0x0000000b06077899 */ /* 0x000fe4000800063f */
[----:B------:R-:W-:Y:S02]  /*01d0*/  USHF.L.U32 UR6, UR6, 0x1, URZ ;  /* 0x0000000106067899 */ /* 0x000fe4000800063f */
[----:B0-----:R-:W-:Y:S02]  /*01e0*/  ULEA UR8, UR8, UR4, 0x18 ;  /* 0x0000000408087291 */ /* 0x001fe4000f8ec03f */
[----:B------:R-:W-:-:S04]  /*01f0*/  UIADD3 UR4, -UR5, 0x100000, URZ ;  /* 0x0010000005047890 */ /* 0x000fc8000fffe13f */
[----:B------:R-:W-:Y:S02]  /*0200*/  USHF.L.U32 UR5, UR4, 0xb, URZ ;  /* 0x0000000b04057899 */ /* 0x000fe4000800063f */
[----:B------:R-:W-:Y:S01]  /*0210*/  USHF.L.U32 UR4, UR4, 0x1, URZ ;  /* 0x0000000104047899 */ /* 0x000fe2000800063f */
[----:B------:R-:W0:Y:S11]  /*0220*/  FENCE.VIEW.ASYNC.S ;  /* 0x00000000000073c6 */ /* 0x000e360000000000 */
[----:B0-----:R0:W1:Y:S01]  /*0230*/  SYNCS.EXCH.64 URZ, [UR8], UR4 ;  /* 0x00000004083f75b2 */ /* 0x0010620008000100 */
[----:B------:R0:W2:Y:S01]  /*0240*/  SYNCS.EXCH.64 URZ, [UR8+0x10], UR6 ;  /* 0x00001006083f75b2 */ /* 0x0000a20008000100 */
[----:B------:R0:W3:Y:S01]  /*0250*/  SYNCS.EXCH.64 URZ, [UR8+0x8], UR4 ;  /* 0x00000804083f75b2 */ /* 0x0000e20008000100 */
[----:B------:R0:W4:Y:S01]  /*0260*/  SYNCS.EXCH.64 URZ, [UR8+0x18], UR6 ;  /* 0x00001806083f75b2 */ /* 0x0001220008000100 */
[----:B------:R-:W-:Y:S01]  /*0270*/  NOP ;  /* 0x0000000000007918 */ /* 0x000fe20000000000 */
.L_x_2:
[----:B------:R-:W5:Y:S01]  /*0280*/  SHFL.IDX PT, R0, R0, RZ, 0x1f ;  /* 0x00001fff00007589 */ /* 0x000f6200000e0000 */
[----:B------:R-:W-:Y:S01]  /*0290*/  SHF.R.S32.HI R8, RZ, 0x1f, R97 ;  /* 0x0000001fff087819 */ /* 0x000fe20000011461 */
[----:B0-----:R-:W0:Y:S01]  /*02a0*/  S2UR UR8, SR_CTAID.X ;  /* 0x00000000000879c3 */ /* 0x001e220000002500 */
[----:B------:R-:W-:Y:S01]  /*02b0*/  ELECT P0, URZ, PT ;  /* 0x00000000003f782f */ /* 0x000fe20003800000 */
[----:B------:R-:W1:Y:S01]  /*02c0*/  S2R R4, SR_CTAID.Y ;  /* 0x0000000000047919 */ /* 0x000e620000002600 */
[----:B------:R-:W-:Y:S01]  /*02d0*/  LEA.HI R8, R8, R97, RZ, 0x7 ;  /* 0x0000006108087211 */ /* 0x000fe200078f38ff */
[----:B------:R-:W-:Y:S01]  /*02e0*/  ULDC UR4, c[0x0][0x154] ;  /* 0x0000550000047ab9 */ /* 0x000fe20000000800 */
[----:B------:R-:W-:Y:S01]  /*02f0*/  SHF.R.S32.HI R10, RZ, 0x1f, R5 ;  /* 0x0000001fff0a7819 */ /* 0x000fe20000011405 */
[----:B------:R-:W-:Y:S01]  /*0300*/  NOP ;  /* 0x0000000000007918 */ /* 0x000fe20000000000 */
[----:B------:R-:W-:Y:S01]  /*0310*/  LOP3.LUT R8, R8, 0xffffff80, RZ, 0xc0, !PT ;  /* 0xffffff8008087812 */ /* 0x000fe200078ec0ff */
[----:B------:R-:W2:Y:S01]  /*0320*/  LDC R14, c[0x0][0x140] ;  /* 0x00005000ff0e7b82 */ /* 0x000ea20000000800 */
[----:B------:R-:W-:Y:S01]  /*0330*/  LEA.HI R10, R10, R5, RZ, 0x2 ;  /* 0x000000050a0a7211 */ /* 0x000fe200078f10ff */
[----:B------:R-:W-:-:S02]  /*0340*/  NOP ;  /* 0x0000000000007918 */ /* 0x000fc40000000000 */
[----:B------:R-:W-:Y:S01]  /*0350*/  IMAD.IADD R8, R97, 0x1, -R8 ;  /* 0x0000000161087824 */ /* 0x000fe200078e0a08 */
[----:B------:R-:W-:-:S03]  /*0360*/  LOP3.LUT R10, R10, 0x3ffffffc, RZ, 0xc0, !PT ;  /* 0x3ffffffc0a0a7812 */ /* 0x000fc600078ec0ff */
[----:B------:R-:W3:Y:S01]  /*0370*/  LDC R12, c[0x0][0x144] ;  /* 0x00005100ff0c7b82 */ /* 0x000ee20000000800 */
[----:B------:R-:W-:Y:S01]  /*0380*/  SHF.R.S32.HI R7, RZ, 0x1f, R8 ;  /* 0x0000001fff077819 */ /* 0x000fe20000011408 */
[----:B------:R-:W-:Y:S01]  /*0390*/  IMAD.IADD R10, R5, 0x1, -R10 ;  /* 0x00000001050a7824 */ /* 0x000fe200078e0a0a */
[----:B------:R-:W-:Y:S02]  /*03a0*/  LOP3.LUT P2, RZ, R8, 0x7, RZ, 0xc0, !PT ;  /* 0x0000000708ff7812 */ /* 0x000fe4000784c0ff */
[----:B------:R-:W-:Y:S02]  /*03b0*/  LEA.HI R7, R7, R8, RZ, 0x3 ;  /* 0x0000000807077211 */ /* 0x000fe400078f18ff */
[----:B-----5:R-:W-:Y:S02]  /*03c0*/  ISETP.NE.OR P0, PT, R0, RZ, !P0 ;  /* 0x000000ff0000720c */ /* 0x020fe40004705670 */
[--C-:B------:R-:W-:Y:S02]  /*03d0*/  SHF.R.S32.HI R0, RZ, 0x3, R7.reuse ;  /* 0x00000003ff007819 */ /* 0x100fe40000011407 */
[----:B------:R-:W-:-:S02]  /*03e0*/  SHF.R.S32.HI R7, RZ, 0x1f, R7 ;  /* 0x0000001fff077819 */ /* 0x000fc40000011407 */
[----:B0-----:R-:W-:Y:S02]  /*03f0*/  I2FP.F32.U32 R11, UR8 ;  /* 0x00000008000b7c45 */ /* 0x001fe40008201000 */
[----:B------:R-:W-:Y:S02]  /*0400*/  LEA.HI R7, R7, R0, RZ, 0x2 ;  /* 0x0000000007077211 */ /* 0x000fe400078f10ff */
[----:B--2---:R-:W-:Y:S02]  /*0410*/  ISETP.EQ.U32.AND P3, PT, R14, 0x1, PT ;  /* 0x000000010e00780c */ /* 0x004fe40003f62070 */
[----:B-1----:R-:W-:Y:S01]  /*0420*/  I2FP.F32.U32 R9, R4 ;  /* 0x0000000400097245 */ /* 0x002fe20000201000 */
[----:B------:R-:W-:Y:S01]  /*0430*/  VOTEU.ALL UP0, P0 ;  /* 0x00000000003f7886 */ /* 0x000fe20000000000 */
[----:B------:R-:W-:Y:S01]  /*0440*/  LOP3.LUT R7, R7, 0xfffffffc, RZ, 0xc0, !PT ;  /* 0xfffffffc07077812 */ /* 0x000fe200078ec0ff */
[----:B------:R-:W-:Y:S01]  /*0450*/  VOTEU.ALL UP1, P0 ;  /* 0x00000000003f7886 */ /* 0x000fe20000020000 */
[----:B------:R-:W-:Y:S01]  /*0460*/  IADD3 R8, R2, -0x1, RZ ;  /* 0xffffffff02087810 */ /* 0x000fe20007ffe0ff */
[----:B------:R-:W-:Y:S01]  /*0470*/  FMUL R13, R9, UR4 ;  /* 0x00000004090d7c20 */ /* 0x000fe20008400000 */
[----:B------:R-:W0:Y:S01]  /*0480*/  @!UP0 S2UR UR7, SR_CgaCtaId ;  /* 0x00000000000789c3 */ /* 0x000e220000008800 */
[----:B------:R-:W-:Y:S01]  /*0490*/  ULDC UR4, c[0x0][0x150] ;  /* 0x0000540000047ab9 */ /* 0x000fe20000000800 */
[----:B------:R-:W-:-:S02]  /*04a0*/  IMAD.IADD R7, R0, 0x1, -R7 ;  /* 0x0000000100077824 */ /* 0x000fc400078e0a07 */
[----:B------:R-:W-:Y:S01]  /*04b0*/  FMUL R11, R11, UR4 ;  /* 0x000000040b0b7c20 */ /* 0x000fe20008400000 */
[----:B------:R-:W-:Y:S01]  /*04c0*/  SHF.R.S32.HI R0, RZ, 0x1f, R3 ;  /* 0x0000001fff007819 */ /* 0x000fe20000011403 */
[----:B------:R-:W1:Y:S01]  /*04d0*/  F2I.U32.TRUNC.NTZ R13, R13 ;  /* 0x0000000d000d7305 */ /* 0x000e62000020f000 */
[----:B------:R-:W-:Y:S01]  /*04e0*/  IMAD R7, R10, 0x4, R7 ;  /* 0x000000040a077824 */ /* 0x000fe200078e0207 */
[----:B------:R-:W-:Y:S01]  /*04f0*/  UMOV UR4, 0x20 ;  /* 0x0000002000047882 */ /* 0x000fe20000000000 */
[----:B------:R-:W2:Y:S01]  /*0500*/  LDC R9, c[0x0][0x148] ;  /* 0x00005200ff097b82 */ /* 0x000ea20000000800 */
[----:B------:R-:W-:Y:S01]  /*0510*/  LEA.HI R0, R0, R3, RZ, 0x2 ;  /* 0x0000000300007211 */ /* 0x000fe200078f10ff */
[----:B------:R-:W-:Y:S01]  /*0520*/  IMAD.SHL.U32 R10, R7, 0x4, RZ ;  /* 0x00000004070a7824 */ /* 0x000fe200078e00ff */
[----:B------:R-:W-:Y:S01]  /*0530*/  @!UP0 UMOV UR6, 0x400 ;  /* 0x0000040000068882 */ /* 0x000fe20000000000 */
[----:B------:R-:W-:-:S04]  /*0540*/  @!UP0 UIADD3 UR4, -UR4, 0x100000, URZ ;  /* 0x0010000004048890 */ /* 0x000fc8000fffe13f */
[----:B------:R-:W-:Y:S02]  /*0550*/  @!UP0 USHF.L.U32 UR5, UR4, 0xb, URZ ;  /* 0x0000000b04058899 */ /* 0x000fe4000800063f */
[----:B------:R-:W-:Y:S01]  /*0560*/  @!UP0 USHF.L.U32 UR4, UR4, 0x1, URZ ;  /* 0x0000000104048899 */ /* 0x000fe2000800063f */
[----:B------:R-:W5:Y:S01]  /*0570*/  F2I.U32.TRUNC.NTZ R11, R11 ;  /* 0x0000000b000b7305 */ /* 0x000f62000020f000 */
[----:B------:R-:W-:Y:S02]  /*0580*/  LOP3.LUT R0, R0, 0xfffffffc, RZ, 0xc0, !PT ;  /* 0xfffffffc00007812 */ /* 0x000fe400078ec0ff */
[----:B------:R-:W-:Y:S02]  /*0590*/  LOP3.LUT R19, R7, 0xc, R10, 0x78, !PT ;  /* 0x0000000c07137812 */ /* 0x000fe400078e780a */
[----:B------:R-:W-:Y:S01]  /*05a0*/  ISETP.GE.U32.AND P5, PT, R8, 0x2, PT ;  /* 0x000000020800780c */ /* 0x000fe20003fa6070 */
[----:B------:R-:W-:Y:S02]  /*05b0*/  IMAD.IADD R3, R3, 0x1, -R0 ;  /* 0x0000000103037824 */ /* 0x000fe400078e0a00 */
[----:B-1----:R-:W-:Y:S01]  /*05c0*/  IMAD.MOV R22, RZ, RZ, -R13 ;  /* 0x000000ffff167224 */ /* 0x002fe200078e0a0d */
[----:B0-----:R-:W-:-:S02]  /*05d0*/  @!UP0 ULEA UR6, UR7, UR6, 0x18 ;  /* 0x0000000607068291 */ /* 0x001fc4000f8ec03f */
[----:B------:R-:W-:Y:S01]  /*05e0*/  ISETP.NE.AND P1, PT, R3, 0x3, PT ;  /* 0x000000030300780c */ /* 0x000fe20003f25270 */
[----:B------:R-:W-:Y:S01]  /*05f0*/  VOTEU.ALL UP0, P0 ;  /* 0x00000000003f7886 */ /* 0x000fe20000000000 */
[----:B------:R-:W-:Y:S01]  /*0600*/  ISETP.LT.U32.AND P0, PT, R19, 0x2, !P2 ;  /* 0x000000021300780c */ /* 0x000fe20005701070 */
[----:B-----5:R-:W-:Y:S01]  /*0610*/  IMAD.MOV R11, RZ, RZ, -R11 ;  /* 0x000000ffff0b7224 */ /* 0x020fe200078e0a0b */
[----:B------:R-:W-:Y:S02]  /*0620*/  ISETP.EQ.OR P1, PT, R3, RZ, !P1 ;  /* 0x000000ff0300720c */ /* 0x000fe40004f22670 */
[C---:B------:R-:W-:Y:S01]  /*0630*/  ISETP.NE.AND P2, PT, R2.reuse, RZ, PT ;  /* 0x000000ff0200720c */ /* 0x040fe20003f45270 */
[----:B--2---:R-:W-:Y:S01]  /*0640*/  IMAD R0, R9, R22, R4 ;  /* 0x0000001609007224 */ /* 0x004fe200078e0204 */
[----:B------:R-:W-:Y:S01]  /*0650*/  ISETP.EQ.AND P1, PT, R2, RZ, P1 ;  /* 0x000000ff0200720c */ /* 0x000fe20000f22270 */
[----:B---3--:R-:W-:Y:S01]  /*0660*/  IMAD R7, R12, R11, UR8 ;  /* 0x000000080c077e24 */ /* 0x008fe2000f8e020b */
[----:B------:R-:W0:Y:S02]  /*0670*/  FENCE.VIEW.ASYNC.S ;  /* 0x00000000000073c6 */ /* 0x000e240000000000 */
[----:B0-----:R0:W1:Y:S01]  /*0680*/  @!UP0 SYNCS.EXCH.64 URZ, [UR6+0x30], UR4 ;  /* 0x00003004063f85b2 */ /* 0x0010620008000100 */
[----:B------:R-:W-:-:S02]  /*0690*/  ISETP.NE.AND P4, PT, R0, R19, PT ;  /* 0x000000130000720c */ /* 0x000fc40003f85270 */
[----:B------:R-:W-:Y:S02]  /*06a0*/  SEL R18, RZ, 0x1, !P1 ;  /* 0x00000001ff127807 */ /* 0x000fe40004800000 */
[----:B------:R-:W-:Y:S02]  /*06b0*/  ISETP.EQ.OR P4, PT, R7, RZ, !P4 ;  /* 0x000000ff0700720c */ /* 0x000fe40006782670 */
[----:B------:R-:W-:Y:S02]  /*06c0*/  LOP3.LUT R0, R97, 0x7f, RZ, 0xc0, !PT ;  /* 0x0000007f61007812 */ /* 0x000fe400078ec0ff */
[----:B------:R-:W-:Y:S02]  /*06d0*/  PLOP3.LUT P0, PT, P0, P4, PT, 0x80, 0x0 ;  /* 0x000000000000781c */ /* 0x000fe40000709070 */
[----:B------:R-:W-:Y:S02]  /*06e0*/  SEL R18, R18, 0x2, P5 ;  /* 0x0000000212127807 */ /* 0x000fe40002800000 */
[----:B------:R-:W-:Y:S01]  /*06f0*/  P2R R114, PR, RZ, 0x1 ;  /* 0x00000001ff727803 */ /* 0x000fe20000000000 */
[----:B------:R0:W2:Y:S01]  /*0700*/  @!UP1 SYNCS.EXCH.64 URZ, [UR6+0x38], UR4 ;  /* 0x00003804063f95b2 */ /* 0x0000a20008000100 */
[----:B------:R-:W-:Y:S01]  /*0710*/  NOP ;  /* 0x0000000000007918 */ /* 0x000fe20000000000 */
[----:B------:R-:W-:Y:S06]  /*0720*/  @!P3 BRA `(.L_x_3) ;  /* 0x000000000008b947 */ /* 0x000fec0003800000 */
[----:B-12-4-:R-:W-:Y:S01]  /*0730*/  UCGABAR_ARV ;  /* 0x00000000000079c7 */ /* 0x016fe20008000000 */
[----:B------:R-:W-:Y:S05]  /*0740*/  BRA `(.L_x_4) ;  /* 0x0000000000047947 */ /* 0x000fea0003800000 */
.L_x_3:
[----:B-12-4-:R-:W-:Y:S01]  /*0750*/  NOP ;  /* 0x0000000000007918 */ /* 0x016fe20000000000 */
.L_x_4:
[----:B------:R-:W1:Y:S01]  /*0760*/  LDC R2, c[0x0][0x65c] ;  /* 0x00019700ff027b82 */ /* 0x000e620000000800 */
[----:B------:R-:W-:Y:S01]  /*0770*/  LOP3.LUT R5, R5, 0xffffefff, RZ, 0xc0, !PT ;  /* 0xffffefff05057812 */ /* 0x000fe200078ec0ff */
[----:B------:R-:W-:Y:S02]  /*0780*/  IMAD.U32 R10, RZ, RZ, UR8 ;  /* 0x00000008ff0a7e24 */ /* 0x000fe4000f8e00ff */
[----:B------:R-:W-:Y:S01]  /*0790*/  IMAD.MOV.U32 R11, RZ, RZ, RZ ;  /* 0x000000ffff0b7224 */ /* 0x000fe200078e00ff */
[----:B-1----:R-:W-:-:S13]  /*07a0*/  ISETP.NE.AND P1, PT, R2, 0x1, PT ;  /* 0x000000010200780c */ /* 0x002fda0003f25270 */
[----:B------:R-:W1:Y:S01]  /*07b0*/  @P1 LDC R17, c[0x0][0x10] ;  /* 0x00000400ff111b82 */ /* 0x000e620000000800 */
[----:B------:R-:W-:Y:S01]  /*07c0*/  @P1 LOP3.LUT R5, R5, 0x1000, RZ, 0xfc, !PT ;  /* 0x0000100005051812 */ /* 0x000fe200078efcff */
[----:B------:R-:W-:Y:S02]  /*07d0*/  @P1 IMAD.MOV.U32 R5, RZ, RZ, RZ ;  /* 0x000000ffff051224 */ /* 0x000fe400078e00ff */
[----:B------:R-:W-:-:S04]  /*07e0*/  @P1 IMAD.MOV.U32 R15, RZ, RZ, RZ ;  /* 0x000000ffff0f1224 */ /* 0x000fc800078e00ff */
[----:B------:R-:W2:Y:S01]  /*07f0*/  @!P1 LDC R13, c[0x0][0xc] ;  /* 0x00000300ff0d9b82 */ /* 0x000ea20000000800 */
[----:B0-----:R-:W-:Y:S01]  /*0800*/  ULDC UR4, c[0x0][0xc] ;  /* 0x0000030000047ab9 */ /* 0x001fe20000000800 */
[----:B------:R-:W-:Y:S01]  /*0810*/  ULDC UR5, c[0x0][0x10] ;  /* 0x0000040000057ab9 */ /* 0x000fe20000000800 */
[----:B------:R-:W-:Y:S01]  /*0820*/  ULDC UR6, c[0x0][0x14] ;  /* 0x0000050000067ab9 */ /* 0x000fe20000000800 */
[----:B------:R-:W-:-:S04]  /*0830*/  UIMAD.WIDE.U32 UR4, UR4, UR5, URZ ;  /* 0x00000005040472a5 */ /* 0x000fc8000f8e003f */
[----:B------:R-:W-:Y:S02]  /*0840*/  UIMAD.WIDE.U32 UR38, UR4, UR6, URZ ;  /* 0x00000006042672a5 */ /* 0x000fe4000f8e003f */
[----:B------:R-:W-:-:S04]  /*0850*/  UIMAD UR41, UR5, UR6, URZ ;  /* 0x00000006052972a4 */ /* 0x000fc8000f8e023f */
[----:B------:R-:W-:Y:S01]  /*0860*/  UIADD3 UR41, UR39, UR41, URZ ;  /* 0x0000002927297290 */ /* 0x000fe2000fffe03f */
[----:B-1----:R-:W-:-:S04]  /*0870*/  @P1 IMAD.WIDE.U32 R16, R17, UR8, R4 ;  /* 0x0000000811101c25 */ /* 0x002fc8000f8e0004 */
[----:B------:R-:W-:Y:S02]  /*0880*/  @P1 IMAD.IADD R17, R17, 0x1, R15 ;  /* 0x0000000111111824 */ /* 0x000fe400078e020f */
[----:B--2---:R-:W-:-:S04]  /*0890*/  @!P1 IMAD.WIDE.U32 R10, R4, R13, R10 ;  /* 0x0000000d040a9225 */ /* 0x004fc800078e000a */
[----:B------:R-:W-:Y:S02]  /*08a0*/  @!P1 IMAD.MOV.U32 R16, RZ, RZ, R10 ;  /* 0x000000ffff109224 */ /* 0x000fe400078e000a */
[----:B------:R-:W-:Y:S01]  /*08b0*/  @!P1 IMAD.MOV.U32 R17, RZ, RZ, R11 ;  /* 0x000000ffff119224 */ /* 0x000fe200078e000b */
[----:B------:R-:W-:Y:S06]  /*08c0*/  @!P3 BRA `(.L_x_5) ;  /* 0x00000000000cb947 */ /* 0x000fec0003800000 */
[----:B------:R-:W-:Y:S01]  /*08d0*/  UCGABAR_WAIT ;  /* 0x0000000000007dc7 */ /* 0x000fe20008000000 */
[----:B------:R-:W-:Y:S01]  /*08e0*/  CCTL.IVALL ;  /* 0x00000000ff00798f */ /* 0x000fe20002000000 */
[----:B------:R-:W-:Y:S05]  /*08f0*/  BRA `(.L_x_6) ;  /* 0x0000000000047947 */ /* 0x000fea0003800000 */
.L_x_5:
[----:B------:R-:W-:Y:S06]  /*0900*/  BAR.SYNC.DEFER_BLOCKING 0x0 ;  /* 0x0000000000007b1d */ /* 0x000fec0000010000 */
.L_x_6:
[----:B------:R-:W-:Y:S05]  /*0910*/  @!P2 BRA `(.L_x_7) ;  /* 0x0000006000f4a947 */ /* 0x000fea0003800000 */
[----:B------:R-:W-:-:S13]  /*0920*/  ISETP.GT.U32.AND P0, PT, R8, 0x1, PT ;  /* 0x000000010800780c */ /* 0x000fda0003f04070 */
[----:B------:R-:W-:Y:S05]  /*0930*/  @P0 EXIT ;  /* 0x000000000000094d */ /* 0x000fea0003800000 */
[----:B------:R-:W-:Y:S01]  /*0940*/  ULDC.64 UR4, c[0x0][0x650] ;  /* 0x0001940000047ab9 */ /* 0x000fe20000000a00 */
[----:B------:R-:W-:Y:S01]  /*0950*/  PRMT R3, RZ, 0x7610, R3 ;  /* 0x00007610ff037816 */ /* 0x000fe20000000003 */
[----:B------:R-:W-:Y:S01]  /*0960*/  IMAD.MOV.U32 R111, RZ, RZ, -0x1 ;  /* 0xffffffffff6f7424 */ /* 0x000fe200078e00ff */
[----:B------:R-:W-:Y:S01]  /*0970*/  ISETP.GE.U32.AND P0, PT, R16, UR4, PT ;  /* 0x0000000410007c0c */ /* 0x000fe2000bf06070 */
[----:B------:R-:W-:Y:S01]  /*0980*/  IMAD.MOV.U32 R23, RZ, RZ, -0x1 ;  /* 0xffffffffff177424 */ /* 0x000fe200078e00ff */
[----:B------:R-:W-:Y:S02]  /*0990*/  MOV R102, 0xffffffff ;  /* 0xffffffff00667802 */ /* 0x000fe40000000f00 */
[----:B------:R-:W-:-:S13]  /*09a0*/  ISETP.GE.U32.AND.EX P0, PT, R17, UR5, PT, P0 ;  /* 0x0000000511007c0c */ /* 0x000fda000bf06100 */
[----:B------:R-:W-:Y:S05]  /*09b0*/  @P0 BRA `(.L_x_8) ;  /* 0x00000004002c0947 */ /* 0x000fea0003800000 */
[----:B------:R-:W0:Y:S01]  /*09c0*/  LDC.64 R24, c[0x0][0x628] ;  /* 0x00018a00ff187b82 */ /* 0x000e220000000a00 */
[----:B------:R-:W-:Y:S02]  /*09d0*/  IMAD.MOV.U32 R10, RZ, RZ, R16 ;  /* 0x000000ffff0a7224 */ /* 0x000fe400078e0010 */
[----:B------:R-:W-:-:S05]  /*09e0*/  IMAD.MOV.U32 R11, RZ, RZ, R17 ;  /* 0x000000ffff0b7224 */ /* 0x000fca00078e0011 */
[----:B------:R-:W1:Y:S08]  /*09f0*/  LDC R8, c[0x0][0x630] ;  /* 0x00018c00ff087b82 */ /* 0x000e700000000800 */
[----:B------:R-:W2:Y:S01]  /*0a00*/  LDC.64 R26, c[0x0][0x620] ;  /* 0x00018800ff1a7b82 */ /* 0x000ea20000000a00 */
[----:B0-----:R-:W-:-:S04]  /*0a10*/  ISETP.NE.U32.AND P0, PT, R24, RZ, PT ;  /* 0x000000ff1800720c */ /* 0x001fc80003f05070 */
[----:B------:R-:W-:-:S13]  /*0a20*/  ISETP.NE.AND.EX P0, PT, R25, RZ, PT, P0 ;  /* 0x000000ff1900720c */ /* 0x000fda0003f05300 */
[----:B-12---:R-:W-:Y:S05]  /*0a30*/  @!P0 BRA `(.L_x_9) ;  /* 0x0000000000288947 */ /* 0x006fea0003800000 */
[----:B------:R-:W0:Y:S02]  /*0a40*/  LDC R3, c[0x0][0x634] ;  /* 0x00018d00ff037b82 */ /* 0x000e240000000800 */
[----:B0-----:R-:W-:-:S05]  /*0a50*/  IADD3 R3, P0, R16, R3, RZ ;  /* 0x0000000310037210 */ /* 0x001fca0007f1e0ff */
[----:B------:R-:W-:-:S04]  /*0a60*/  IMAD.X R21, RZ, RZ, R17, P0 ;  /* 0x000000ffff157224 */ /* 0x000fc800000e0611 */
[----:B------:R-:W-:-:S04]  /*0a70*/  IMAD.WIDE.U32 R10, R21, R24, RZ ;  /* 0x00000018150a7225 */ /* 0x000fc800078e00ff */
[----:B------:R-:W-:-:S04]  /*0a80*/  IMAD.WIDE.U32 R12, P0, R3, R25, R10 ;  /* 0x00000019030c7225 */ /* 0x000fc8000780000a */
[----:B------:R-:W-:-:S04]  /*0a90*/  IMAD.WIDE.U32 R10, R3, R24, RZ ;  /* 0x00000018030a7225 */ /* 0x000fc800078e00ff */
[----:B------:R-:W-:Y:S01]  /*0aa0*/  IMAD.X R15, RZ, RZ, RZ, P0 ;  /* 0x000000ffff0f7224 */ /* 0x000fe200000e06ff */
[----:B------:R-:W-:Y:S01]  /*0ab0*/  IADD3 RZ, P0, R11, R12, RZ ;  /* 0x0000000c0bff7210 */ /* 0x000fe20007f1e0ff */
[----:B------:R-:W-:-:S04]  /*0ac0*/  IMAD.MOV.U32 R14, RZ, RZ, R13 ;  /* 0x000000ffff0e7224 */ /* 0x000fc800078e000d */
[----:B------:R-:W-:-:S08]  /*0ad0*/  IMAD.WIDE.U32.X R10, R21, R25, R14, P0 ;  /* 0x00000019150a7225 */ /* 0x000fd000000e040e */
.L_x_9:
[----:B------:R-:W0:Y:S01]  /*0ae0*/  LDC.64 R30, c[0x0][0x640] ;  /* 0x00019000ff1e7b82 */ /* 0x000e220000000a00 */
[--C-:B------:R-:W-:Y:S01]  /*0af0*/  SHF.R.U64 R29, R10, R8, R11.reuse ;  /* 0x000000080a1d7219 */ /* 0x100fe2000000120b */
[----:B------:R-:W-:Y:S01]  /*0b00*/  IMAD R22, R9, R22, R4 ;  /* 0x0000001609167224 */ /* 0x000fe200078e0204 */
[----:B------:R-:W-:Y:S01]  /*0b10*/  SHF.R.U32.HI R3, RZ, R8, R11 ;  /* 0x00000008ff037219 */ /* 0x000fe2000001160b */
[----:B------:R-:W-:Y:S01]  /*0b20*/  IMAD.MOV.U32 R23, RZ, RZ, 0x1 ;  /* 0x00000001ff177424 */ /* 0x000fe200078e00ff */
[----:B------:R-:W-:-:S03]  /*0b30*/  IADD3 R5, P0, RZ, -R29, RZ ;  /* 0x8000001dff057210 */ /* 0x000fc60007f1e0ff */
[----:B------:R-:W1:Y:S02]  /*0b40*/  LDC R12, c[0x0][0x618] ;  /* 0x00018600ff0c7b82 */ /* 0x000e640000000800 */
[----:B------:R-:W-:Y:S02]  /*0b50*/  IMAD.X R3, RZ, RZ, ~R3, P0 ;  /* 0x000000ffff037224 */ /* 0x000fe400000e0e03 */
[----:B------:R-:W-:-:S04]  /*0b60*/  IMAD.WIDE.U32 R10, R5, R26, R16 ;  /* 0x0000001a050a7225 */ /* 0x000fc800078e0010 */
[----:B------:R-:W2:Y:S01]  /*0b70*/  LDC R20, c[0x0][0x608] ;  /* 0x00018200ff147b82 */ /* 0x000ea20000000800 */
[----:B------:R-:W-:Y:S01]  /*0b80*/  IMAD R8, R3, R26, RZ ;  /* 0x0000001a03087224 */ /* 0x000fe200078e02ff */
[----:B------:R-:W-:-:S03]  /*0b90*/  MOV R3, 0xffffffff ;  /* 0xffffffff00037802 */ /* 0x000fc60000000f00 */
[----:B------:R-:W-:-:S03]  /*0ba0*/  IMAD R5, R5, R27, R8 ;  /* 0x0000001b05057224 */ /* 0x000fc600078e0208 */
[----:B------:R-:W3:Y:S01]  /*0bb0*/  LDC R28, c[0x0][0x658] ;  /* 0x00019600ff1c7b82 */ /* 0x000ee20000000800 */
[----:B------:R-:W-:Y:S01]  /*0bc0*/  IMAD.IADD R5, R11, 0x1, R5 ;  /* 0x000000010b057824 */ /* 0x000fe200078e0205 */
[----:B0-----:R-:W-:-:S04]  /*0bd0*/  ISETP.NE.U32.AND P0, PT, R30, RZ, PT ;  /* 0x000000ff1e00720c */ /* 0x001fc80003f05070 */
[----:B------:R-:W-:Y:S02]  /*0be0*/  ISETP.NE.AND.EX P0, PT, R31, RZ, PT, P0 ;  /* 0x000000ff1f00720c */ /* 0x000fe40003f05300 */
[----:B------:R-:W0:Y:S01]  /*0bf0*/  LDC R24, c[0x0][0x600] ;  /* 0x00018000ff187b82 */ /* 0x000e220000000800 */
[-CC-:B-1----:R-:W-:Y:S02]  /*0c00*/  SHF.R.U64 R14, R10, R12.reuse, R5.reuse ;  /* 0x0000000c0a0e7219 */ /* 0x182fe40000001205 */
[----:B------:R-:W-:-:S05]  /*0c10*/  SHF.R.U32.HI R5, RZ, R12, R5 ;  /* 0x0000000cff057219 */ /* 0x000fca0000011605 */
[----:B------:R-:W1:Y:S01]  /*0c20*/  LDC R15, c[0x0][0x648] ;  /* 0x00019200ff0f7b82 */ /* 0x000e620000000800 */
[-CC-:B--2---:R-:W-:Y:S02]  /*0c30*/  SHF.R.U64 R27, R14, R20.reuse, R5.reuse ;  /* 0x000000140e1b7219 */ /* 0x184fe40000001205 */
[----:B------:R-:W-:-:S05]  /*0c40*/  SHF.R.U32.HI R5, RZ, R20, R5 ;  /* 0x00000014ff057219 */ /* 0x000fca0000011605 */
[----:B------:R-:W2:Y:S01]  /*0c50*/  LDC R21, c[0x0][0x638] ;  /* 0x00018e00ff157b82 */ /* 0x000ea20000000800 */
[-CC-:B---3--:R-:W-:Y:S02]  /*0c60*/  SHF.R.U64 R20, R27, R28.reuse, R5.reuse ;  /* 0x0000001c1b147219 */ /* 0x188fe40000001205 */
[-C--:B------:R-:W-:Y:S02]  /*0c70*/  SHF.L.U32 R3, R3, R28.reuse, RZ ;  /* 0x0000001c03037219 */ /* 0x080fe400000006ff */
[----:B------:R-:W-:Y:S01]  /*0c80*/  SHF.R.U32.HI R5, RZ, R28, R5 ;  /* 0x0000001cff057219 */ /* 0x000fe20000011605 */
[----:B------:R-:W-:Y:S01]  /*0c90*/  IMAD.MOV.U32 R4, RZ, RZ, R20 ;  /* 0x000000ffff047224 */ /* 0x000fe200078e0014 */
[----:B------:R-:W-:Y:S01]  /*0ca0*/  LOP3.LUT R12, RZ, R3, RZ, 0x33, !PT ;  /* 0x00000003ff0c7212 */ /* 0x000fe200078e33ff */
[----:B------:R-:W3:Y:S01]  /*0cb0*/  LDC R25, c[0x0][0x610] ;  /* 0x00018400ff197b82 */ /* 0x000ee20000000800 */
[----:B------:R-:W-:Y:S05]  /*0cc0*/  @!P0 BRA `(.L_x_10) ;  /* 0x0000000000288947 */ /* 0x000fea0003800000 */
[----:B------:R-:W4:Y:S02]  /*0cd0*/  LDC R3, c[0x0][0x64c] ;  /* 0x00019300ff037b82 */ /* 0x000f240000000800 */
[----:B----4-:R-:W-:-:S05]  /*0ce0*/  IADD3 R3, P0, R20, R3, RZ ;  /* 0x0000000314037210 */ /* 0x010fca0007f1e0ff */
        /* <DEDUP_REMOVED lines=8> */
.L_x_10:
[----:B-1----:R-:W-:Y:S01]  /*0d70*/  SHF.R.U64 R4, R4, R15, R5 ;  /* 0x0000000f04047219 */ /* 0x002fe20000001205 */
[----:B0-----:R-:W-:Y:S01]  /*0d80*/  VIADD R5, R24, 0xffffffff ;  /* 0xffffffff18057836 */ /* 0x001fe20000000000 */
[----:B------:R-:W-:Y:S02]  /*0d90*/  SHF.L.U32 R3, R23, R28, RZ ;  /* 0x0000001c17037219 */ /* 0x000fe400000006ff */
[----:B------:R-:W-:Y:S01]  /*0da0*/  LOP3.LUT R12, R27, R12, RZ, 0xc0, !PT ;  /* 0x0000000c1b0c7212 */ /* 0x000fe200078ec0ff */
[----:B------:R-:W-:Y:S01]  /*0db0*/  IMAD.MOV R8, RZ, RZ, -R4 ;  /* 0x000000ffff087224 */ /* 0x000fe200078e0a04 */
[----:B------:R-:W-:Y:S02]  /*0dc0*/  SEL R7, R7, R22, !P1 ;  /* 0x0000001607077207 */ /* 0x000fe40004800000 */
[----:B------:R-:W-:Y:S01]  /*0dd0*/  MOV R23, R29 ;  /* 0x0000001d00177202 */ /* 0x000fe20000000f00 */
[----:B------:R-:W-:Y:S01]  /*0de0*/  IMAD R12, R3, R4, R12 ;  /* 0x00000004030c7224 */ /* 0x000fe200078e020c */
[----:B------:R-:W-:Y:S01]  /*0df0*/  LOP3.LUT R4, R14, R5, RZ, 0xc0, !PT ;  /* 0x000000050e047212 */ /* 0x000fe200078ec0ff */
[----:B--2---:R-:W-:-:S02]  /*0e00*/  IMAD R3, R8, R21, R20 ;  /* 0x0000001508037224 */ /* 0x004fc400078e0214 */
[----:B---3--:R-:W-:Y:S02]  /*0e10*/  IMAD R7, R12, R25, R7 ;  /* 0x000000190c077224 */ /* 0x008fe400078e0207 */
[----:B------:R-:W-:Y:S02]  /*0e20*/  IMAD.MOV.U32 R5, RZ, RZ, 0x1 ;  /* 0x00000001ff057424 */ /* 0x000fe400078e00ff */
[----:B------:R-:W-:-:S03]  /*0e30*/  IMAD R4, R3, R24, R4 ;  /* 0x0000001803047224 */ /* 0x000fc600078e0204 */
[----:B------:R-:W-:Y:S02]  /*0e40*/  PRMT R3, R5, 0x7610, R3 ;  /* 0x0000761005037816 */ /* 0x000fe40000000003 */
[----:B------:R-:W-:Y:S02]  /*0e50*/  SEL R102, R4, R7, !P1 ;  /* 0x0000000704667207 */ /* 0x000fe40004800000 */
[----:B------:R-:W-:-:S07]  /*0e60*/  SEL R111, R7, R4, !P1 ;  /* 0x00000004076f7207 */ /* 0x000fce0004800000 */
.L_x_8:
[----:B------:R-:W-:-:S08]  /*0e70*/  NOP ;  /* 0x0000000000007918 */ /* 0x000fd00000000000 */
[----:B------:R-:W0:Y:S02]  /*0e80*/  USETMAXREG.TRY_ALLOC.CTAPOOL UP0, 0xe8 ;  /* 0x000000e8000079c8 */ /* 0x000e240008000600 */
[----:B0-----:R-:W-:-:S13]  /*0e90*/  PLOP3.LUT P0, PT, PT, PT, UP0, 0x80, 0x0 ;  /* 0x000000000000781c */ /* 0x001fda0003f0f008 */
[----:B------:R-:W-:Y:S05]  /*0ea0*/  @!P0 BRA `(.L_x_8) ;  /* 0xfffffffc00f08947 */ /* 0x000fea000383ffff */
[----:B------:R-:W-:Y:S01]  /*0eb0*/  ULDC.64 UR4, c[0x0][0x598] ;  /* 0x0001660000047ab9 */ /* 0x000fe20000000a00 */
[----:B------:R-:W-:Y:S01]  /*0ec0*/  ULDC.64 UR36, c[0x0][0x208] ;  /* 0x0000820000247ab9 */ /* 0x000fe20000000a00 */
[----:B------:R-:W-:-:S04]  /*0ed0*/  ISETP.NE.U32.AND P0, PT, RZ, UR4, PT ;  /* 0x00000004ff007c0c */ /* 0x000fc8000bf05070 */
[----:B------:R-:W-:-:S13]  /*0ee0*/  ISETP.NE.AND.EX P0, PT, RZ, UR5, PT, P0 ;  /* 0x00000005ff007c0c */ /* 0x000fda000bf05300 */
[----:B------:R-:W-:Y:S05]  /*0ef0*/  @!P0 BRA `(.L_x_11) ;  /* 0x00000000001c8947 */ /* 0x000fea0003800000 */
[----:B------:R-:W0:Y:S02]  /*0f00*/  LDC.64 R4, c[0x0][0x598] ;  /* 0x00016600ff047b82 */ /* 0x000e240000000a00 */
[----:B0-----:R-:W2:Y:S02]  /*0f10*/  LDG.E.64 R4, desc[UR36][R4.64] ;  /* 0x0000002404047981 */ /* 0x001ea4000c1e1b00 */
[----:B--2---:R-:W-:-:S04]  /*0f20*/  ISETP.NE.U32.AND P0, PT, R4, RZ, PT ;  /* 0x000000ff0400720c */ /* 0x004fc80003f05070 */
[----:B------:R-:W-:-:S13]  /*0f30*/  ISETP.NE.AND.EX P0, PT, R5, RZ, PT, P0 ;  /* 0x000000ff0500720c */ /* 0x000fda0003f05300 */
[----:B------:R-:W-:Y:S05]  /*0f40*/  @!P0 BRA `(.L_x_11) ;  /* 0x0000000000088947 */ /* 0x000fea0003800000 */
[----:B------:R0:W5:Y:S01]  /*0f50*/  LD.E R22, desc[UR36][R4.64] ;  /* 0x0000002404167980 */ /* 0x000162000c101900 */
[----:B------:R-:W-:Y:S05]  /*0f60*/  BRA `(.L_x_12) ;  /* 0x0000000000247947 */ /* 0x000fea0003800000 */
.L_x_11:
[----:B------:R-:W-:Y:S02]  /*0f70*/  ULDC.64 UR4, c[0x0][0x588] ;  /* 0x0001620000047ab9 */ /* 0x000fe40000000a00 */
[----:B------:R-:W-:-:S04]  /*0f80*/  ISETP.NE.U32.AND P0, PT, RZ, UR4, PT ;  /* 0x00000004ff007c0c */ /* 0x000fc8000bf05070 */
[----:B------:R-:W-:-:S13]  /*0f90*/  ISETP.NE.AND.EX P0, PT, RZ, UR5, PT, P0 ;  /* 0x00000005ff007c0c */ /* 0x000fda000bf05300 */
[----:B------:R-:W-:Y:S05]  /*0fa0*/  @!P0 BRA `(.L_x_13) ;  /* 0x00000000000c8947 */ /* 0x000fea0003800000 */
[----:B------:R-:W0:Y:S02]  /*0fb0*/  LDC.64 R4, c[0x0][0x588] ;  /* 0x00016200ff047b82 */ /* 0x000e240000000a00 */
[----:B0-----:R1:W5:Y:S01]  /*0fc0*/  LDG.E R22, desc[UR36][R4.64] ;  /* 0x0000002404167981 */ /* 0x001362000c1e1900 */
[----:B------:R-:W-:Y:S05]  /*0fd0*/  BRA `(.L_x_12) ;  /* 0x0000000000087947 */ /* 0x000fea0003800000 */
.L_x_13:
[----:B------:R-:W-:Y:S02]  /*0fe0*/  ULDC UR4, c[0x0][0x580] ;  /* 0x0001600000047ab9 */ /* 0x000fe40000000800 */
[----:B------:R-:W-:-:S07]  /*0ff0*/  IMAD.U32 R22, RZ, RZ, UR4 ;  /* 0x00000004ff167e24 */ /* 0x000fce000f8e00ff */
.L_x_12:
[----:B------:R-:W-:Y:S02]  /*1000*/  ULDC.64 UR4, c[0x0][0x5a0] ;  /* 0x0001680000047ab9 */ /* 0x000fe40000000a00 */
[----:B------:R-:W-:-:S04]  /*1010*/  ISETP.NE.U32.AND P0, PT, RZ, UR4, PT ;  /* 0x00000004ff007c0c */ /* 0x000fc8000bf05070 */
[----:B------:R-:W-:-:S13]  /*1020*/  ISETP.NE.AND.EX P0, PT, RZ, UR5, PT, P0 ;  /* 0x00000005ff007c0c */ /* 0x000fda000bf05300 */
[----:B------:R-:W-:Y:S05]  /*1030*/  @!P0 BRA `(.L_x_14) ;  /* 0x00000000001c8947 */ /* 0x000fea0003800000 */
[----:B01----:R-:W0:Y:S02]  /*1040*/  LDC.64 R4, c[0x0][0x5a0] ;  /* 0x00016800ff047b82 */ /* 0x003e240000000a00 */
[----:B0-----:R-:W2:Y:S02]  /*1050*/  LDG.E.64 R4, desc[UR36][R4.64] ;  /* 0x0000002404047981 */ /* 0x001ea4000c1e1b00 */
[----:B--2---:R-:W-:-:S04]  /*1060*/  ISETP.NE.U32.AND P0, PT, R4, RZ, PT ;  /* 0x000000ff0400720c */ /* 0x004fc80003f05070 */
[----:B------:R-:W-:-:S13]  /*1070*/  ISETP.NE.AND.EX P0, PT, R5, RZ, PT, P0 ;  /* 0x000000ff0500720c */ /* 0x000fda0003f05300 */
[----:B------:R-:W-:Y:S05]  /*1080*/  @!P0 BRA `(.L_x_14) ;  /* 0x0000000000088947 */ /* 0x000fea0003800000 */
[----:B------:R0:W5:Y:S01]  /*1090*/  LD.E R90, desc[UR36][R4.64] ;  /* 0x00000024045a7980 */ /* 0x000162000c101900 */
[----:B------:R-:W-:Y:S05]  /*10a0*/  BRA `(.L_x_15) ;  /* 0x0000000000247947 */ /* 0x000fea0003800000 */
.L_x_14:
[----:B------:R-:W-:Y:S02]  /*10b0*/  ULDC.64 UR4, c[0x0][0x590] ;  /* 0x0001640000047ab9 */ /* 0x000fe40000000a00 */
[----:B------:R-:W-:-:S04]  /*10c0*/  ISETP.NE.U32.AND P0, PT, RZ, UR4, PT ;  /* 0x00000004ff007c0c */ /* 0x000fc8000bf05070 */
[----:B------:R-:W-:-:S13]  /*10d0*/  ISETP.NE.AND.EX P0, PT, RZ, UR5, PT, P0 ;  /* 0x00000005ff007c0c */ /* 0x000fda000bf05300 */
[----:B------:R-:W-:Y:S05]  /*10e0*/  @!P0 BRA `(.L_x_16) ;  /* 0x00000000000c8947 */ /* 0x000fea0003800000 */
[----:B------:R-:W2:Y:S02]  /*10f0*/  LDC.64 R90, c[0x0][0x590] ;  /* 0x00016400ff5a7b82 */ /* 0x000ea40000000a00 */
[----:B--2---:R2:W5:Y:S01]  /*1100*/  LDG.E R90, desc[UR36][R90.64] ;  /* 0x000000245a5a7981 */ /* 0x004562000c1e1900 */
[----:B------:R-:W-:Y:S05]  /*1110*/  BRA `(.L_x_15) ;  /* 0x0000000000087947 */ /* 0x000fea0003800000 */
.L_x_16:
[----:B------:R-:W-:Y:S02]  /*1120*/  ULDC UR4, c[0x0][0x584] ;  /* 0x0001610000047ab9 */ /* 0x000fe40000000800 */
[----:B------:R-:W-:-:S07]  /*1130*/  IMAD.U32 R90, RZ, RZ, UR4 ;  /* 0x00000004ff5a7e24 */ /* 0x000fce000f8e00ff */
.L_x_15:
[----:B------:R-:W-:-:S13]  /*1140*/  LOP3.LUT P0, RZ, R3, 0xff, RZ, 0xc0, !PT ;  /* 0x000000ff03ff7812 */ /* 0x000fda000780c0ff */
[----:B------:R-:W-:Y:S05]  /*1150*/  @!P0 EXIT ;  /* 0x000000000000894d */ /* 0x000fea0003800000 */
[----:B------:R-:W3:Y:S01]  /*1160*/  LDC R95, c[0x0][0x658] ;  /* 0x00019600ff5f7b82 */ /* 0x000ee20000000800 */
[----:B------:R-:W-:Y:S01]  /*1170*/  LOP3.LUT R6, R6, 0x1, RZ, 0xc0, !PT ;  /* 0x0000000106067812 */ /* 0x000fe200078ec0ff */
[----:B------:R-:W-:Y:S01]  /*1180*/  ULDC.64 UR6, c[0x0][0x288] ;  /* 0x0000a20000067ab9 */ /* 0x000fe20000000a00 */
[----:B------:R-:W-:Y:S01]  /*1190*/  SHF.R.U32.HI R3, RZ, 0x2, R97 ;  /* 0x00000002ff037819 */ /* 0x000fe20000011661 */
[----:B------:R-:W-:Y:S01]  /*11a0*/  UIADD3 UR4, UR7, 0x3f, URZ ;  /* 0x0000003f07047890 */ /* 0x000fe2000fffe03f */
[----:B------:R-:W-:Y:S01]  /*11b0*/  SHF.R.U32.HI R0, RZ, 0x1, R0 ;  /* 0x00000001ff007819 */ /* 0x000fe20000011600 */
[----:B------:R-:W-:Y:S01]  /*11c0*/  IMAD.SHL.U32 R88, R6, 0x40, RZ ;  /* 0x0000004006587824 */ /* 0x000fe200078e00ff */
[----:B------:R-:W-:Y:S01]  /*11d0*/  LOP3.LUT R3, R3, 0x7, RZ, 0xc0, !PT ;  /* 0x0000000703037812 */ /* 0x000fe200078ec0ff */
[----:B01----:R-:W0:Y:S01]  /*11e0*/  LDC.64 R4, c[0x0][0x5c8] ;  /* 0x00017200ff047b82 */ /* 0x003e220000000a00 */
[----:B------:R-:W-:Y:S01]  /*11f0*/  USHF.R.S32.HI UR5, URZ, 0x1f, UR4 ;  /* 0x0000001f3f057899 */ /* 0x000fe20008011404 */
[----:B------:R-:W-:Y:S01]  /*1200*/  LOP3.LUT R0, R0, 0x30, RZ, 0xc0, !PT ;  /* 0x0000003000007812 */ /* 0x000fe200078ec0ff */
[----:B------:R-:W-:Y:S01]  /*1210*/  IMAD.MOV.U32 R8, RZ, RZ, 0x1 ;  /* 0x00000001ff087424 */ /* 0x000fe200078e00ff */
[--C-:B------:R-:W-:Y:S01]  /*1220*/  LOP3.LUT R88, R88, 0x40, R3.reuse, 0xe2, !PT ;  /* 0x0000004058587812 */ /* 0x100fe200078ee203 */
[----:B------:R-:W-:Y:S01]  /*1230*/  ULEA.HI UR5, UR5, UR4, URZ, 0x6 ;  /* 0x0000000405057291 */ /* 0x000fe2000f8f303f */
[-C--:B------:R-:W-:Y:S01]  /*1240*/  IADD3 R3, RZ, -R0.reuse, -R3 ;  /* 0x80000000ff037210 */ /* 0x080fe20007ffe803 */
[----:B------:R-:W-:Y:S01]  /*1250*/  IMAD.U32 R7, RZ, RZ, UR6 ;  /* 0x00000006ff077e24 */ /* 0x000fe2000f8e00ff */
[----:B------:R-:W1:Y:S01]  /*1260*/  LDC R99, c[0x0][0x600] ;  /* 0x00018000ff637b82 */ /* 0x000e620000000800 */
[----:B------:R-:W-:Y:S01]  /*1270*/  LOP3.LUT R88, R88, R0, RZ, 0xfc, !PT ;  /* 0x0000000058587212 */ /* 0x000fe200078efcff */
[----:B------:R-:W-:Y:S01]  /*1280*/  IMAD.MOV.U32 R0, RZ, RZ, -0x1 ;  /* 0xffffffffff007424 */ /* 0x000fe200078e00ff */
[----:B------:R-:W-:Y:S01]  /*1290*/  USHF.R.S32.HI UR43, URZ, 0x6, UR5 ;  /* 0x000000063f2b7899 */ /* 0x000fe20008011405 */
[C---:B------:R-:W-:Y:S01]  /*12a0*/  LOP3.LUT R96, R97.reuse, 0x3, RZ, 0xc0, !PT ;  /* 0x0000000361607812 */ /* 0x040fe200078ec0ff */
[----:B------:R-:W-:Y:S01]  /*12b0*/  IMAD R3, R6, -0x40, R3 ;  /* 0xffffffc006037824 */ /* 0x000fe200078e0203 */
[----:B------:R-:W-:Y:S01]  /*12c0*/  LOP3.LUT R98, R97, 0x80, RZ, 0xc0, !PT ;  /* 0x0000008061627812 */ /* 0x000fe200078ec0ff */
[----:B------:R-:W-:Y:S01]  /*12d0*/  UISETP.LT.AND UP0, UPT, UR43, 0x1, UPT ;  /* 0x000000012b00788c */ /* 0x000fe2000bf01270 */
[-C--:B---3--:R-:W-:Y:S01]  /*12e0*/  SHF.L.U32 R0, R0, R95.reuse, RZ ;  /* 0x0000005f00007219 */ /* 0x088fe200000006ff */
[----:B------:R-:W-:Y:S01]  /*12f0*/  ULDC UR4, c[0x0][0x284] ;  /* 0x0000a10000047ab9 */ /* 0x000fe20000000800 */
[----:B------:R-:W-:Y:S01]  /*1300*/  IMAD R96, R96, -0x2, R7 ;  /* 0xfffffffe60607824 */ /* 0x000fe200078e0207 */
[----:B------:R-:W-:Y:S01]  /*1310*/  USEL UR44, UR43, 0x1, UP0 ;  /* 0x000000012b2c7887 */ /* 0x000fe20008000000 */
[----:B------:R-:W-:Y:S01]  /*1320*/  SHF.L.U32 R95, R8, R95, RZ ;  /* 0x0000005f085f7219 */ /* 0x000fe200000006ff */
[----:B------:R-:W-:Y:S01]  /*1330*/  VIADD R101, R3, UR4 ;  /* 0x0000000403657c36 */ /* 0x000fe20008000000 */
[----:B------:R-:W-:Y:S01]  /*1340*/  SHF.L.U32 R97, R97, 0x1, RZ ;  /* 0x0000000161617819 */ /* 0x000fe200000006ff */
[----:B------:R-:W-:Y:S01]  /*1350*/  IMAD.MOV.U32 R89, RZ, RZ, RZ ;  /* 0x000000ffff597224 */ /* 0x000fe200078e00ff */
[C-C-:B0-----:R-:W-:Y:S01]  /*1360*/  SHF.L.U64.HI R93, R4.reuse, 0x7, R5.reuse ;  /* 0x00000007045d7819 */ /* 0x141fe20000010205 */
[C---:B------:R-:W-:Y:S01]  /*1370*/  IMAD.SHL.U32 R92, R4.reuse, 0x80, RZ ;  /* 0x00000080045c7824 */ /* 0x040fe200078e00ff */
[C---:B------:R-:W-:Y:S01]  /*1380*/  SHF.L.U64.HI R94, R4.reuse, 0x3, R5 ;  /* 0x00000003045e7819 */ /* 0x040fe20000010205 */
[----:B--2---:R-:W-:Y:S01]  /*1390*/  IMAD.SHL.U32 R91, R4, 0x8, RZ ;  /* 0x00000008045b7824 */ /* 0x004fe200078e00ff */
[----:B------:R-:W-:Y:S01]  /*13a0*/  LOP3.LUT R115, R18, 0x1, RZ, 0xfc, !PT ;  /* 0x0000000112737812 */ /* 0x000fe200078efcff */
[----:B------:R-:W-:Y:S01]  /*13b0*/  UIADD3 UR44, UR43, -UR44, URZ ;  /* 0x8000002c2b2c7290 */ /* 0x000fe2000fffe03f */
[----:B------:R-:W-:Y:S01]  /*13c0*/  SHF.R.U32.HI R98, RZ, 0x7, R98 ;  /* 0x00000007ff627819 */ /* 0x000fe20000011662 */
[----:B------:R-:W-:Y:S01]  /*13d0*/  UMOV UR40, URZ ;  /* 0x0000003f00287c82 */ /* 0x000fe20008000000 */
[----:B-1----:R-:W-:Y:S01]  /*13e0*/  VIADD R99, R99, 0xffffffff ;  /* 0xffffffff63637836 */ /* 0x002fe20000000000 */
[----:B------:R-:W-:Y:S01]  /*13f0*/  LOP3.LUT R100, RZ, R0, RZ, 0x33, !PT ;  /* 0x00000000ff647212 */ /* 0x000fe200078e33ff */
[----:B------:R-:W-:-:S07]  /*1400*/  UMOV UR42, URZ ;  /* 0x0000003f002a7c82 */ /* 0x000fce0008000000 */
.L_x_160:
[----:B0-----:R-:W0:Y:S01]  /*1410*/  SHFL.IDX PT, R0, R98, RZ, 0x1f ;  /* 0x00001fff62007589 */ /* 0x001e2200000e0000 */
[----:B-1----:R-:W1:Y:S01]  /*1420*/  S2UR UR7, SR_CgaCtaId ;  /* 0x00000000000779c3 */ /* 0x002e620000008800 */
[----:B------:R-:W-:Y:S01]  /*1430*/  UMOV UR6, 0x400 ;  /* 0x0000040000067882 */ /* 0x000fe20000000000 */
[----:B0-----:R-:W-:Y:S01]  /*1440*/  R2UR UR4, R0 ;  /* 0x00000000000472ca */ /* 0x001fe200000e0000 */
[----:B-1----:R-:W-:-:S12]  /*1450*/  ULEA UR6, UR7, UR6, 0x18 ;  /* 0x0000000607067291 */ /* 0x002fd8000f8ec03f */
[----:B------:R-:W-:-:S04]  /*1460*/  ULEA.HI UR5, UR4, UR4, URZ, 0x1 ;  /* 0x0000000404057291 */ /* 0x000fc8000f8f083f */
[----:B------:R-:W-:-:S04]  /*1470*/  ULOP3.LUT UR5, UR5, 0x7fffe, URZ, 0xc0, !UPT ;  /* 0x0007fffe05057892 */ /* 0x000fc8000f8ec03f */
[----:B------:R-:W-:-:S03]  /*1480*/  UIADD3 UR5, UR4, -UR5, URZ ;  /* 0x8000000504057290 */ /* 0x000fc6000fffe03f */
[----:B------:R-:W-:Y:S01]  /*1490*/  ULDC UR4, c[0x0][0x28c] ;  /* 0x0000a30000047ab9 */ /* 0x000fe20000000800 */
[----:B------:R-:W-:Y:S01]  /*14a0*/  ULEA UR5, UR5, UR6, 0xd ;  /* 0x0000000605057291 */ /* 0x000fe2000f8e683f */
[----:B------:R-:W-:-:S03]  /*14b0*/  ISETP.LT.AND P0, PT, RZ, UR4, PT ;  /* 0x00000004ff007c0c */ /* 0x000fc6000bf01270 */
[----:B------:R-:W-:-:S04]  /*14c0*/  UIADD3 UR5, UR5, 0x100, URZ ;  /* 0x0000010005057890 */ /* 0x000fc8000fffe03f */
[----:B------:R-:W-:-:S04]  /*14d0*/  USHF.R.U32.HI UR5, URZ, 0x4, UR5 ;  /* 0x000000043f057899 */ /* 0x000fc80008011605 */
[----:B------:R-:W-:-:S04]  /*14e0*/  ULOP3.LUT UR5, UR5, 0x3fff, URZ, 0xc0, !UPT ;  /* 0x00003fff05057892 */ /* 0x000fc8000f8ec03f */
[----:B------:R-:W-:Y:S01]  /*14f0*/  ULOP3.LUT UR45, UR5, 0x10000, URZ, 0xfc, !UPT ;  /* 0x00010000052d7892 */ /* 0x000fe2000f8efc3f */
[----:B--234-:R-:W-:Y:S11]  /*1500*/  @P0 BRA `(.L_x_17) ;  /* 0x0000000000400947 */ /* 0x01cff60003800000 */
[----:B------:R-:W-:Y:S01]  /*1510*/  MOV R0, 0x0 ;  /* 0x0000000000007802 */ /* 0x000fe20000000f00 */
[----:B------:R-:W-:Y:S01]  /*1520*/  ULDC.64 UR4, c[0x4][0x68] ;  /* 0x01001a0000047ab9 */ /* 0x000fe20000000a00 */
[----:B------:R-:W-:Y:S01]  /*1530*/  ULDC.64 UR6, c[0x4][0x8] ;  /* 0x0100020000067ab9 */ /* 0x000fe20000000a00 */
[----:B------:R-:W-:Y:S01]  /*1540*/  IMAD.U32 R4, RZ, RZ, UR4 ;  /* 0x00000004ff047e24 */ /* 0x000fe2000f8e00ff */
[----:B------:R0:W1:Y:S01]  /*1550*/  LDC.64 R14, c[0x4][R0] ;  /* 0x01000000000e7b82 */ /* 0x0000620000000a00 */
[----:B------:R-:W-:Y:S01]  /*1560*/  IMAD.U32 R5, RZ, RZ, UR5 ;  /* 0x00000005ff057e24 */ /* 0x000fe2000f8e00ff */
[----:B------:R-:W-:Y:S01]  /*1570*/  ULDC.64 UR4, c[0x4][0x70] ;  /* 0x01001c0000047ab9 */ /* 0x000fe20000000a00 */
[----:B------:R-:W-:Y:S01]  /*1580*/  IMAD.U32 R10, RZ, RZ, UR6 ;  /* 0x00000006ff0a7e24 */ /* 0x000fe2000f8e00ff */
[----:B------:R-:W-:Y:S01]  /*1590*/  MOV R11, UR7 ;  /* 0x00000007000b7c02 */ /* 0x000fe20008000f00 */
[----:B------:R-:W-:Y:S02]  /*15a0*/  IMAD.U32 R6, RZ, RZ, UR4 ;  /* 0x00000004ff067e24 */ /* 0x000fe4000f8e00ff */
[----:B------:R-:W-:-:S02]  /*15b0*/  IMAD.U32 R7, RZ, RZ, UR5 ;  /* 0x00000005ff077e24 */ /* 0x000fc4000f8e00ff */
[----:B------:R-:W-:Y:S02]  /*15c0*/  IMAD.MOV.U32 R8, RZ, RZ, 0x1e1 ;  /* 0x000001e1ff087424 */ /* 0x000fe400078e00ff */
[----:B------:R-:W-:Y:S02]  /*15d0*/  IMAD.MOV.U32 R12, RZ, RZ, 0x1 ;  /* 0x00000001ff0c7424 */ /* 0x000fe400078e00ff */
[----:B0-----:R-:W-:-:S07]  /*15e0*/  IMAD.MOV.U32 R13, RZ, RZ, RZ ;  /* 0x000000ffff0d7224 */ /* 0x001fce00078e00ff */
[----:B------:R-:W-:-:S07]  /*15f0*/  LEPC R20, `(.L_x_17) ;  /* 0x000000001014794e */ /* 0x000fce0000000000 */
[----:B-1---5:R-:W-:Y:S05]  /*1600*/  CALL.ABS.NOINC R14 ;  /* 0x000000000e007343 */ /* 0x022fea0003c00000 */
.L_x_17:
[----:B------:R-:W-:-:S13]  /*1610*/  ISETP.NE.AND P0, PT, R115, 0x3, PT ;  /* 0x000000037300780c */ /* 0x000fda0003f05270 */
[----:B------:R-:W-:Y:S05]  /*1620*/  @!P0 BRA `(.L_x_18) ;  /* 0x0000000000048947 */ /* 0x000fea0003800000 */
[----:B------:R-:W-:Y:S01]  /*1630*/  BPT.TRAP 0x1 ;  /* 0x000000040000795c */ /* 0x000fe20000300000 */
.L_x_18:
[----:B------:R-:W0:Y:S01]  /*1640*/  S2UR UR5, SR_CgaCtaId ;  /* 0x00000000000579c3 */ /* 0x000e220000008800 */
[----:B------:R-:W-:Y:S01]  /*1650*/  UMOV UR4, 0x400 ;  /* 0x0000040000047882 */ /* 0x000fe20000000000 */
[----:B------:R-:W-:Y:S02]  /*1660*/  IMAD.U32 R0, RZ, RZ, UR40 ;  /* 0x00000028ff007e24 */ /* 0x000fe4000f8e00ff */
[----:B------:R-:W-:-:S03]  /*1670*/  IMAD.U32 R3, RZ, RZ, UR42 ;  /* 0x0000002aff037e24 */ /* 0x000fc6000f8e00ff */
[----:B------:R-:W-:Y:S01]  /*1680*/  SHF.L.U32 R0, R0, 0x1f, RZ ;  /* 0x0000001f00007819 */ /* 0x000fe200000006ff */
[----:B0-----:R-:W-:-:S06]  /*1690*/  ULEA UR4, UR5, UR4, 0x18 ;  /* 0x0000000405047291 */ /* 0x001fcc000f8ec03f */
[----:B------:R-:W-:-:S04]  /*16a0*/  IMAD.U32 R6, RZ, RZ, UR4 ;  /* 0x00000004ff067e24 */ /* 0x000fc8000f8e00ff */
[----:B------:R-:W-:-:S04]  /*16b0*/  IMAD R3, R3, 0x8, R6 ;  /* 0x0000000803037824 */ /* 0x000fc800078e0206 */
[----:B------:R0:W1:Y:S01]  /*16c0*/  SYNCS.PHASECHK.TRANS64.TRYWAIT P1, [R3+URZ], R0 ;  /* 0x00000000030075a7 */ /* 0x000062000802017f */
[----:B------:R-:W-:Y:S05]  /*16d0*/  @!P0 BRA `(.L_x_19) ;  /* 0x0000000000048947 */ /* 0x000fea0003800000 */
[----:B------:R-:W-:Y:S01]  /*16e0*/  BPT.TRAP 0x1 ;  /* 0x000000040000795c */ /* 0x000fe20000300000 */
.L_x_19:
[----:B------:R-:W-:-:S05]  /*16f0*/  IMAD.U32 R4, RZ, RZ, UR44 ;  /* 0x0000002cff047e24 */ /* 0x000fca000f8e00ff */
[----:B------:R-:W-:Y:S01]  /*1700*/  ISETP.GE.AND P2, PT, R4, 0x1, PT ;  /* 0x000000010400780c */ /* 0x000fe20003f46270 */
[----:B-1----:R-:W-:-:S12]  /*1710*/  @P1 BRA `(.L_x_20) ;  /* 0x0000000000081947 */ /* 0x002fd80003800000 */
[----:B------:R-:W1:Y:S02]  /*1720*/  SYNCS.PHASECHK.TRANS64.TRYWAIT P1, [R3+URZ], R0 ;  /* 0x00000000030075a7 */ /* 0x000e64000802017f */
[----:B-1----:R-:W-:Y:S05]  /*1730*/  @!P1 BRA `(.L_x_21) ;  /* 0x0000006800a49947 */ /* 0x002fea0003800000 */
.L_x_20:
[----:B------:R-:W-:Y:S05]  /*1740*/  WARPSYNC.ALL ;  /* 0x0000000000007948 */ /* 0x000fea0003800000 */
[----:B------:R-:W-:Y:S01]  /*1750*/  R2UR UR4, R6 ;  /* 0x00000000060472ca */ /* 0x000fe200000e0000 */
[----:B------:R-:W-:Y:S01]  /*1760*/  ULEA UR8, UR42, UR45, 0xc ;  /* 0x0000002d2a087291 */ /* 0x000fe2000f8e603f */
[----:B------:R-:W-:Y:S01]  /*1770*/  WARPGROUP.ARRIVE ;  /* 0x00000000000079c5 */ /* 0x000fe20000000000 */
[----:B------:R-:W-:Y:S01]  /*1780*/  UMOV UR9, 0x40000040 ;  /* 0x4000004000097882 */ /* 0x000fe20000000000 */
[----:B------:R-:W-:Y:S01]  /*1790*/  UMOV UR11, 0x40000040 ;  /* 0x40000040000b7882 */ /* 0x000fe20000000000 */
[----:B------:R-:W-:Y:S01]  /*17a0*/  UIADD3 UR12, UR8, 0x400, URZ ;  /* 0x00000400080c7890 */ /* 0x000fe2000fffe03f */
[----:B------:R-:W-:Y:S01]  /*17b0*/  UMOV UR15, UR11 ;  /* 0x0000000b000f7c82 */ /* 0x000fe20008000000 */
[----:B------:R-:W-:Y:S01]  /*17c0*/  UMOV UR13, 0x40000040 ;  /* 0x40000040000d7882 */ /* 0x000fe20000000000 */
[----:B------:R-:W-:-:S05]  /*17d0*/  UIADD3 UR5, UR8, 0x402, URZ ;  /* 0x0000040208057890 */ /* 0x000fca000fffe03f */
[----:B------:R-:W-:-:S04]  /*17e0*/  UIADD3 UR4, UR4, 0x20100, URZ ;  /* 0x0002010004047890 */ /* 0x000fc8000fffe03f */
[----:B------:R-:W-:-:S04]  /*17f0*/  USHF.R.U32.HI UR4, URZ, 0x4, UR4 ;  /* 0x000000043f047899 */ /* 0x000fc80008011604 */
[----:B------:R-:W-:-:S04]  /*1800*/  ULOP3.LUT UR4, UR4, 0x3fff, URZ, 0xc0, !UPT ;  /* 0x00003fff04047892 */ /* 0x000fc8000f8ec03f */
[----:B------:R-:W-:-:S04]  /*1810*/  ULOP3.LUT UR4, UR4, 0x10000, URZ, 0xfc, !UPT ;  /* 0x0001000004047892 */ /* 0x000fc8000f8efc3f */
[----:B------:R-:W-:-:S07]  /*1820*/  ULEA UR6, UR42, UR4, 0xa ;  /* 0x000000042a067291 */ /* 0x000fce000f8e503f */
[----:B------:R-:W-:Y:S02]  /*1830*/  UMOV UR10, UR6 ;  /* 0x00000006000a7c82 */ /* 0x000fe40008000000 */
[----:B------:R-:W-:Y:S01]  /*1840*/  HGMMA.64x64x8.F32.TF32 R56, gdesc[UR8], RZ, !UPT, gsb0 ;  /* 0x04e00000083879f0 */ /* 0x000fe2000c0028ff */
[----:B------:R-:W-:Y:S01]  /*1850*/  UMOV UR14, UR10 ;  /* 0x0000000a000e7c82 */ /* 0x000fe20008000000 */
[----:B------:R-:W-:Y:S01]  /*1860*/  UIADD3 UR10, UR6, 0x206, URZ ;  /* 0x00000206060a7890 */ /* 0x000fe2000fffe03f */
[----:B------:R-:W-:Y:S01]  /*1870*/  UMOV UR9, 0x40000040 ;  /* 0x4000004000097882 */ /* 0x000fe20000000000 */
[----:B------:R-:W-:Y:S01]  /*1880*/  UMOV UR11, 0x40000040 ;  /* 0x40000040000b7882 */ /* 0x000fe20000000000 */
[----:B------:R-:W-:Y:S02]  /*1890*/  WARPGROUP.DEPBAR.LE gsb0, 0x0 ;  /* 0x00008000000079c5 */ /* 0x000fe40000010000 */
[----:B------:R-:W-:-:S06]  /*18a0*/  WARPGROUP.ARRIVE ;  /* 0x00000000000079c5 */ /* 0x000fcc0000000000 */
[----:B------:R-:W-:Y:S01]  /*18b0*/  HGMMA.64x64x8.F32.TF32 R24, gdesc[UR12], RZ, !UPT, gsb0 ;  /* 0x04e000000c1879f0 */ /* 0x000fe2000c0028ff */
[----:B------:R-:W-:Y:S02]  /*18c0*/  UIADD3 UR12, UR8, 0x2, URZ ;  /* 0x00000002080c7890 */ /* 0x000fe4000fffe03f */
[----:B------:R-:W-:Y:S01]  /*18d0*/  UIADD3 UR14, UR6, 0x2, URZ ;  /* 0x00000002060e7890 */ /* 0x000fe2000fffe03f */
[----:B------:R-:W-:Y:S01]  /*18e0*/  UMOV UR13, 0x40000040 ;  /* 0x40000040000d7882 */ /* 0x000fe20000000000 */
[----:B------:R-:W-:Y:S01]  /*18f0*/  UMOV UR15, 0x40000040 ;  /* 0x40000040000f7882 */ /* 0x000fe20000000000 */
[----:B------:R-:W-:Y:S02]  /*1900*/  WARPGROUP.DEPBAR.LE gsb0, 0x0 ;  /* 0x00008000000079c5 */ /* 0x000fe40000010000 */
[----:B------:R-:W-:-:S06]  /*1910*/  WARPGROUP.ARRIVE ;  /* 0x00000000000079c5 */ /* 0x000fcc0000000000 */
[----:B------:R-:W-:Y:S01]  /*1920*/  HGMMA.64x64x8.F32.TF32 R56, gdesc[UR12], R56, gsb0 ;  /* 0x04e000000c3879f0 */ /* 0x000fe20008002838 */
[----:B------:R-:W-:Y:S01]  /*1930*/  UMOV UR12, UR5 ;  /* 0x00000005000c7c82 */ /* 0x000fe20008000000 */
[----:B------:R-:W-:Y:S01]  /*1940*/  UMOV UR13, 0x40000040 ;  /* 0x40000040000d7882 */ /* 0x000fe20000000000 */
[----:B------:R-:W-:Y:S01]  /*1950*/  UIADD3 UR5, UR8, 0x404, URZ ;  /* 0x0000040408057890 */ /* 0x000fe2000fffe03f */
[----:B------:R-:W-:Y:S02]  /*1960*/  WARPGROUP.DEPBAR.LE gsb0, 0x0 ;  /* 0x00008000000079c5 */ /* 0x000fe40000010000 */
[----:B------:R-:W-:-:S06]  /*1970*/  WARPGROUP.ARRIVE ;  /* 0x00000000000079c5 */ /* 0x000fcc0000000000 */
[----:B------:R-:W-:Y:S01]  /*1980*/  HGMMA.64x64x8.F32.TF32 R24, gdesc[UR12], R24, gsb0 ;  /* 0x04e000000c1879f0 */ /* 0x000fe20008002818 */
        /* <DEDUP_REMOVED lines=56> */
[----:B------:R-:W-:Y:S01]  /*1d10*/  UIADD3 UR6, UR8, 0xc06, URZ ;  /* 0x00000c0608067890 */ /* 0x000fe2000fffe03f */
[----:B------:R-:W-:Y:S02]  /*1d20*/  WARPGROUP.DEPBAR.LE gsb0, 0x0 ;  /* 0x00008000000079c5 */ /* 0x000fe40000010000 */
[----:B------:R-:W-:-:S06]  /*1d30*/  WARPGROUP.ARRIVE ;  /* 0x00000000000079c5 */ /* 0x000fcc0000000000 */
[----:B------:R-:W-:Y:S01]  /*1d40*/  HGMMA.64x64x8.F32.TF32 R56, gdesc[UR12], R56, gsb0 ;  /* 0x04e000000c3879f0 */ /* 0x000fe20008002838 */
[----:B------:R-:W-:Y:S01]  /*1d50*/  UMOV UR12, UR5 ;  /* 0x00000005000c7c82 */ /* 0x000fe20008000000 */
[----:B------:R-:W-:Y:S01]  /*1d60*/  UMOV UR13, 0x40000040 ;  /* 0x40000040000d7882 */ /* 0x000fe20000000000 */
[----:B------:R-:W-:-:S07]  /*1d70*/  UIADD3 UR5, UR8, 0x806, URZ ;  /* 0x0000080608057890 */ /* 0x000fce000fffe03f */
[----:B------:R-:W-:Y:S01]  /*1d80*/  UMOV UR8, UR5 ;  /* 0x0000000500087c82 */ /* 0x000fe20008000000 */
[----:B------:R-:W-:Y:S02]  /*1d90*/  WARPGROUP.DEPBAR.LE gsb0, 0x0 ;  /* 0x00008000000079c5 */ /* 0x000fe40000010000 */
[----:B------:R-:W-:-:S06]  /*1da0*/  WARPGROUP.ARRIVE ;  /* 0x00000000000079c5 */ /* 0x000fcc0000000000 */
[----:B------:R-:W-:Y:S03]  /*1db0*/  HGMMA.64x64x8.F32.TF32 R24, gdesc[UR12], R24, gsb0 ;  /* 0x04e000000c1879f0 */ /* 0x000fe60008002818 */
[----:B------:R-:W-:Y:S02]  /*1dc0*/  WARPGROUP.DEPBAR.LE gsb0, 0x0 ;  /* 0x00008000000079c5 */ /* 0x000fe40000010000 */
[----:B------:R-:W-:-:S06]  /*1dd0*/  WARPGROUP.ARRIVE ;  /* 0x00000000000079c5 */ /* 0x000fcc0000000000 */
[----:B------:R-:W-:Y:S01]  /*1de0*/  HGMMA.64x64x8.F32.TF32 R56, gdesc[UR8], R56, gsb0 ;  /* 0x04e00000083879f0 */ /* 0x000fe20008002838 */
[----:B------:R-:W-:Y:S01]  /*1df0*/  UMOV UR8, UR6 ;  /* 0x0000000600087c82 */ /* 0x000fe20008000000 */
[----:B------:R-:W-:Y:S01]  /*1e00*/  UMOV UR9, 0x40000040 ;  /* 0x4000004000097882 */ /* 0x000fe20000000000 */
[----:B------:R-:W-:Y:S02]  /*1e10*/  WARPGROUP.DEPBAR.LE gsb0, 0x0 ;  /* 0x00008000000079c5 */ /* 0x000fe40000010000 */
[----:B------:R-:W-:-:S06]  /*1e20*/  WARPGROUP.ARRIVE ;  /* 0x00000000000079c5 */ /* 0x000fcc0000000000 */
[----:B------:R-:W-:Y:S03]  /*1e30*/  HGMMA.64x64x8.F32.TF32 R24, gdesc[UR8], R24, gsb0 ;  /* 0x04e00000081879f0 */ /* 0x000fe60008002818 */
[----:B------:R-:W-:Y:S02]  /*1e40*/  WARPGROUP.DEPBAR.LE gsb0, 0x0 ;  /* 0x00008000000079c5 */ /* 0x000fe40000010000 */
[----:B------:R-:W-:Y:S05]  /*1e50*/  @!P2 BRA `(.L_x_22) ;  /* 0x000000080058a947 */ /* 0x000fea0003800000 */
[----:B------:R-:W-:Y:S01]  /*1e60*/  UIADD3 UR5, UR42, 0x1, URZ ;  /* 0x000000012a057890 */ /* 0x000fe2000fffe03f */
[----:B01----:R-:W-:Y:S01]  /*1e70*/  MOV R0, UR44 ;  /* 0x0000002c00007c02 */ /* 0x003fe20008000f00 */
[----:B------:R-:W-:Y:S02]  /*1e80*/  IMAD.U32 R3, RZ, RZ, UR42 ;  /* 0x0000002aff037e24 */ /* 0x000fe4000f8e00ff */
[----:B------:R-:W-:-:S04]  /*1e90*/  UISETP.NE.AND UP0, UPT, UR5, 0x2, UPT ;  /* 0x000000020500788c */ /* 0x000fc8000bf05270 */
[----:B------:R-:W-:Y:S02]  /*1ea0*/  USEL UR6, URZ, 0x1, UP0 ;  /* 0x000000013f067887 */ /* 0x000fe40008000000 */
[----:B------:R-:W-:Y:S02]  /*1eb0*/  USEL UR5, UR5, URZ, UP0 ;  /* 0x0000003f05057287 */ /* 0x000fe40008000000 */
[----:B------:R-:W-:-:S06]  /*1ec0*/  ULOP3.LUT UR6, UR40, UR6, URZ, 0x3c, !UPT ;  /* 0x0000000628067292 */ /* 0x000fcc000f8e3c3f */
[----:B------:R-:W-:-:S07]  /*1ed0*/  IMAD.U32 R7, RZ, RZ, UR6 ;  /* 0x00000006ff077e24 */ /* 0x000fce000f8e00ff */
.L_x_29:
[----:B------:R-:W-:Y:S05]  /*1ee0*/  @!P0 BRA `(.L_x_23) ;  /* 0x0000000000048947 */ /* 0x000fea0003800000 */
[----:B------:R-:W-:Y:S01]  /*1ef0*/  BPT.TRAP 0x1 ;  /* 0x000000040000795c */ /* 0x000fe20000300000 */
.L_x_23:
[----:B------:R-:W0:Y:S01]  /*1f00*/  S2UR UR7, SR_CgaCtaId ;  /* 0x00000000000779c3 */ /* 0x000e220000008800 */
[----:B------:R-:W-:Y:S01]  /*1f10*/  UMOV UR6, 0x400 ;  /* 0x0000040000067882 */ /* 0x000fe20000000000 */
[----:B------:R-:W-:Y:S01]  /*1f20*/  IMAD.U32 R5, RZ, RZ, UR5 ;  /* 0x00000005ff057e24 */ /* 0x000fe2000f8e00ff */
[----:B------:R-:W-:Y:S01]  /*1f30*/  SHF.L.U32 R4, R7, 0x1f, RZ ;  /* 0x0000001f07047819 */ /* 0x000fe200000006ff */
[----:B0-----:R-:W-:-:S06]  /*1f40*/  ULEA UR6, UR7, UR6, 0x18 ;  /* 0x0000000607067291 */ /* 0x001fcc000f8ec03f */
[----:B------:R-:W-:-:S04]  /*1f50*/  IMAD.U32 R6, RZ, RZ, UR6 ;  /* 0x00000006ff067e24 */ /* 0x000fc8000f8e00ff */
[----:B------:R-:W-:-:S04]  /*1f60*/  IMAD R5, R5, 0x8, R6 ;  /* 0x0000000805057824 */ /* 0x000fc800078e0206 */
[----:B------:R0:W1:Y:S01]  /*1f70*/  SYNCS.PHASECHK.TRANS64.TRYWAIT P1, [R5+URZ], R4 ;  /* 0x00000004050075a7 */ /* 0x000062000802017f */
[----:B------:R-:W-:Y:S05]  /*1f80*/  @!P0 BRA `(.L_x_24) ;  /* 0x0000000000048947 */ /* 0x000fea0003800000 */
[----:B------:R-:W-:Y:S01]  /*1f90*/  BPT.TRAP 0x1 ;  /* 0x000000040000795c */ /* 0x000fe20000300000 */
.L_x_24:
[----:B-1----:R-:W-:Y:S05]  /*1fa0*/  @P1 BRA `(.L_x_25) ;  /* 0x0000000000081947 */ /* 0x002fea0003800000 */
[----:B------:R-:W1:Y:S02]  /*1fb0*/  SYNCS.PHASECHK.TRANS64.TRYWAIT P1, [R5+URZ], R4 ;  /* 0x00000004050075a7 */ /* 0x000e64000802017f */
[----:B-1----:R-:W-:Y:S05]  /*1fc0*/  @!P1 BRA `(.L_x_26) ;  /* 0x0000006000949947 */ /* 0x002fea0003800000 */
.L_x_25:
[----:B------:R-:W-:Y:S01]  /*1fd0*/  ULEA UR8, UR5, UR4, 0xa ;  /* 0x0000000405087291 */ /* 0x000fe2000f8e503f */
[----:B------:R-:W-:Y:S01]  /*1fe0*/  WARPGROUP.ARRIVE ;  /* 0x00000000000079c5 */ /* 0x000fe20000000000 */
[----:B------:R-:W-:Y:S01]  /*1ff0*/  ULEA UR6, UR5, UR45, 0xc ;  /* 0x0000002d05067291 */ /* 0x000fe2000f8e603f */
[----:B------:R-:W-:Y:S01]  /*2000*/  UMOV UR15, 0x40000040 ;  /* 0x40000040000f7882 */ /* 0x000fe20000000000 */
[----:B------:R-:W-:Y:S02]  /*2010*/  UMOV UR13, 0x40000040 ;  /* 0x40000040000d7882 */ /* 0x000fe40000000000 */
[----:B------:R-:W-:Y:S01]  /*2020*/  UIADD3 UR7, UR6, 0x400, URZ ;  /* 0x0000040006077890 */ /* 0x000fe2000fffe03f */
[----:B------:R-:W-:Y:S02]  /*2030*/  UMOV UR14, UR8 ;  /* 0x00000008000e7c82 */ /* 0x000fe40008000000 */
[----:B------:R-:W-:Y:S01]  /*2040*/  UMOV UR12, UR6 ;  /* 0x00000006000c7c82 */ /* 0x000fe20008000000 */
[----:B------:R-:W-:Y:S01]  /*2050*/  UIADD3 UR10, UR8, 0x206, URZ ;  /* 0x00000206080a7890 */ /* 0x000fe2000fffe03f */
[----:B------:R-:W-:Y:S01]  /*2060*/  HGMMA.64x64x8.F32.TF32 R56, gdesc[UR12], R56, gsb0 ;  /* 0x04e000000c3879f0 */ /* 0x000fe20008002838 */
[----:B------:R-:W-:Y:S01]  /*2070*/  UMOV UR13, 0x40000040 ;  /* 0x40000040000d7882 */ /* 0x000fe20000000000 */
[----:B------:R-:W-:Y:S01]  /*2080*/  UMOV UR12, UR7 ;  /* 0x00000007000c7c82 */ /* 0x000fe20008000000 */
[----:B------:R-:W-:Y:S01]  /*2090*/  UIADD3 UR7, UR6, 0x402, URZ ;  /* 0x0000040206077890 */ /* 0x000fe2000fffe03f */
[----:B------:R-:W-:Y:S01]  /*20a0*/  UMOV UR11, 0x40000040 ;  /* 0x40000040000b7882 */ /* 0x000fe20000000000 */
[----:B------:R-:W-:Y:S01]  /*20b0*/  UMOV UR9, 0x40000040 ;  /* 0x4000004000097882 */ /* 0x000fe20000000000 */
[----:B------:R-:W-:-:S02]  /*20c0*/  WARPGROUP.DEPBAR.LE gsb0, 0x0 ;  /* 0x00008000000079c5 */ /* 0x000fc40000010000 */
        /* <DEDUP_REMOVED lines=71> */
[----:B------:R-:W-:Y:S02]  /*2540*/  UIADD3 UR8, UR6, 0x806, URZ ;  /* 0x0000080606087890 */ /* 0x000fe4000fffe03f */
[----:B------:R-:W-:Y:S01]  /*2550*/  UIADD3 UR6, UR6, 0xc06, URZ ;  /* 0x00000c0606067890 */ /* 0x000fe2000fffe03f */
        /* <DEDUP_REMOVED lines=18> */
[----:B------:R-:W-:Y:S01]  /*2680*/  BPT.TRAP 0x1 ;  /* 0x000000040000795c */ /* 0x000fe20000300000 */
.L_x_27:
[----:B------:R-:W-:-:S13]  /*2690*/  ISETP.NE.AND P1, PT, R114, RZ, PT ;  /* 0x000000ff7200720c */ /* 0x000fda0003f25270 */
[----:B01----:R-:W-:-:S04]  /*26a0*/  @P1 IMAD R4, R3, 0x8, R6 ;  /* 0x0000000803041824 */ /* 0x003fc800078e0206 */
[----:B------:R-:W-:-:S05]  /*26b0*/  @P1 VIADD R4, R4, 0x10 ;  /* 0x0000001004041836 */ /* 0x000fca0000000000 */
[----:B------:R-:W-:-:S04]  /*26c0*/  @P1 PRMT R4, R19, 0x654, R4 ;  /* 0x0000065413041816 */ /* 0x000fc80000000004 */
[----:B------:R0:W-:Y:S01]  /*26d0*/  @P1 SYNCS.ARRIVE.TRANS64.RED.A1T0 RZ, [R4+URZ], RZ ;  /* 0x000000ff04ff19a7 */ /* 0x0001e2000810043f */
[----:B------:R-:W-:-:S13]  /*26e0*/  ISETP.GT.U32.AND P1, PT, R18, 0x1, PT ;  /* 0x000000011200780c */ /* 0x000fda0003f24070 */
[----:B0-----:R-:W-:Y:S05]  /*26f0*/  @P1 BRA `(.L_x_28) ;  /* 0x0000000000041947 */ /* 0x001fea0003800000 */
[----:B------:R-:W-:Y:S01]  /*2700*/  BPT.TRAP 0x1 ;  /* 0x000000040000795c */ /* 0x000fe20000300000 */
.L_x_28:
[----:B------:R-:W-:Y:S01]  /*2710*/  UIADD3 UR5, UR5, 0x1, URZ ;  /* 0x0000000105057890 */ /* 0x000fe2000fffe03f */
[C---:B------:R-:W-:Y:S01]  /*2720*/  ISETP.GT.AND P2, PT, R0.reuse, 0x1, PT ;  /* 0x000000010000780c */ /* 0x040fe20003f44270 */
[----:B------:R-:W-:Y:S01]  /*2730*/  VIADD R0, R0, 0xffffffff ;  /* 0xffffffff00007836 */ /* 0x000fe20000000000 */
[----:B------:R-:W-:Y:S01]  /*2740*/  IADD3 R3, R3, 0x1, RZ ;  /* 0x0000000103037810 */ /* 0x000fe20007ffe0ff */
[----:B------:R-:W-:-:S03]  /*2750*/  UISETP.NE.AND UP0, UPT, UR5, 0x2, UPT ;  /* 0x000000020500788c */ /* 0x000fc6000bf05270 */
[C---:B------:R-:W-:Y:S01]  /*2760*/  ISETP.NE.AND P1, PT, R3.reuse, 0x2, PT ;  /* 0x000000020300780c */ /* 0x040fe20003f25270 */
[----:B------:R-:W-:Y:S02]  /*2770*/  USEL UR6, URZ, 0x1, UP0 ;  /* 0x000000013f067887 */ /* 0x000fe40008000000 */
[----:B------:R-:W-:Y:S01]  /*2780*/  USEL UR5, UR5, URZ, UP0 ;  /* 0x0000003f05057287 */ /* 0x000fe20008000000 */
[----:B------:R-:W-:-:S03]  /*2790*/  SEL R3, R3, RZ, P1 ;  /* 0x000000ff03037207 */ /* 0x000fc60000800000 */
[----:B------:R-:W-:Y:S01]  /*27a0*/  LOP3.LUT R7, R7, UR6, RZ, 0x3c, !PT ;  /* 0x0000000607077c12 */ /* 0x000fe2000f8e3cff */
[----:B------:R-:W-:Y:S07]  /*27b0*/  @P2 BRA `(.L_x_29) ;  /* 0xfffffff400c82947 */ /* 0x000fee000383ffff */
.L_x_22:
[----:B01----:R-:W0:Y:S02]  /*27c0*/  LDC R0, c[0x0][0x28c] ;  /* 0x0000a300ff007b82 */ /* 0x003e240000000800 */
[----:B0-----:R-:W-:-:S13]  /*27d0*/  ISETP.GE.AND P1, PT, R0, 0x1, PT ;  /* 0x000000010000780c */ /* 0x001fda0003f26270 */
[----:B------:R-:W-:Y:S05]  /*27e0*/  @!P1 BRA `(.L_x_30) ;  /* 0x0000000000389947 */ /* 0x000fea0003800000 */
[----:B------:R-:W-:Y:S05]  /*27f0*/  @!P0 BRA `(.L_x_31) ;  /* 0x0000000000048947 */ /* 0x000fea0003800000 */
[----:B------:R-:W-:Y:S01]  /*2800*/  BPT.TRAP 0x1 ;  /* 0x000000040000795c */ /* 0x000fe20000300000 */
.L_x_31:
[----:B------:R-:W-:-:S13]  /*2810*/  ISETP.NE.AND P0, PT, R114, RZ, PT ;  /* 0x000000ff7200720c */ /* 0x000fda0003f05270 */
[----:B------:R-:W-:-:S05]  /*2820*/  VOTEU.ANY UP0, P0 ;  /* 0x00000000003f7886 */ /* 0x000fca0000000100 */
[----:B------:R-:W-:-:S06]  /*2830*/  @UP0 UIADD3 UR4, UR44, UR42, URZ ;  /* 0x0000002a2c040290 */ /* 0x000fcc000fffe03f */
[----:B------:R-:W-:-:S04]  /*2840*/  IMAD.U32 R0, RZ, RZ, UR4 ;  /* 0x00000004ff007e24 */ /* 0x000fc8000f8e00ff */
[----:B------:R-:W-:-:S05]  /*2850*/  @P0 IMAD.SHL.U32 R0, R0, 0x8, RZ ;  /* 0x0000000800000824 */ /* 0x000fca00078e00ff */
[----:B------:R-:W-:-:S04]  /*2860*/  @P0 LOP3.LUT R0, R0, 0x8, RZ, 0xc0, !PT ;  /* 0x0000000800000812 */ /* 0x000fc800078ec0ff */
[----:B------:R-:W-:-:S04]  /*2870*/  @P0 IADD3 R0, R6, 0x10, R0 ;  /* 0x0000001006000810 */ /* 0x000fc80007ffe000 */
[----:B------:R-:W-:-:S04]  /*2880*/  @P0 PRMT R0, R19, 0x654, R0 ;  /* 0x0000065413000816 */ /* 0x000fc80000000000 */
[----:B------:R0:W-:Y:S01]  /*2890*/  @P0 SYNCS.ARRIVE.TRANS64.RED.A1T0 RZ, [R0+URZ], RZ ;  /* 0x000000ff00ff09a7 */ /* 0x0001e2000810043f */
[----:B------:R-:W-:-:S13]  /*28a0*/  ISETP.GT.U32.AND P0, PT, R18, 0x1, PT ;  /* 0x000000011200780c */ /* 0x000fda0003f04070 */
[----:B0-----:R-:W-:Y:S05]  /*28b0*/  @P0 BRA `(.L_x_30) ;  /* 0x0000000000040947 */ /* 0x001fea0003800000 */
[----:B------:R-:W-:Y:S01]  /*28c0*/  BPT.TRAP 0x1 ;  /* 0x000000040000795c */ /* 0x000fe20000300000 */
.L_x_30:
[----:B------:R-:W-:Y:S01]  /*28d0*/  IMAD.SHL.U32 R102, R102, 0x40, RZ ;  /* 0x0000004066667824 */ /* 0x000fe200078e00ff */
[----:B------:R-:W-:Y:S01]  /*28e0*/  ULDC UR6, c[0x0][0x288] ;  /* 0x0000a20000067ab9 */ /* 0x000fe20000000800 */
[----:B------:R-:W-:Y:S01]  /*28f0*/  SHF.R.S32.HI R9, RZ, 0x1f, R23 ;  /* 0x0000001fff097819 */ /* 0x000fe20000011417 */
[C---:B------:R-:W-:Y:S01]  /*2900*/  IMAD.SHL.U32 R6, R111.reuse, 0x100, RZ ;  /* 0x000001006f067824 */ /* 0x040fe200078e00ff */
[----:B------:R-:W-:Y:S01]  /*2910*/  ULDC.64 UR4, c[0x0][0x5d0] ;  /* 0x0001740000047ab9 */ /* 0x000fe20000000a00 */
[C---:B------:R-:W-:Y:S01]  /*2920*/  LOP3.LUT R20, R102.reuse, 0x6, R97, 0xf8, !PT ;  /* 0x0000000666147812 */ /* 0x040fe200078ef861 */
[----:B------:R-:W-:Y:S01]  /*2930*/  IMAD.WIDE R110, R111, 0x100, R88 ;  /* 0x000001006f6e7825 */ /* 0x000fe200078e0258 */
[----:B------:R-:W-:Y:S01]  /*2940*/  ISETP.GE.AND P0, PT, R102, UR6, PT ;  /* 0x0000000666007c0c */ /* 0x000fe2000bf06270 */
[----:B------:R-:W-:Y:S01]  /*2950*/  ULDC UR6, c[0x0][0x284] ;  /* 0x0000a10000067ab9 */ /* 0x000fe20000000800 */
[----:B------:R-:W-:Y:S01]  /*2960*/  SHF.R.S32.HI R21, RZ, 0x1f, R20 ;  /* 0x0000001fff157819 */ /* 0x000fe20000011414 */
[----:B------:R-:W-:Y:S01]  /*2970*/  IMAD R0, R9, UR4, RZ ;  /* 0x0000000409007c24 */ /* 0x000fe2000f8e02ff */
[----:B------:R-:W-:-:S03]  /*2980*/  ISETP.GE.OR P0, PT, R6, UR6, P0 ;  /* 0x0000000606007c0c */ /* 0x000fc60008706670 */
[C---:B------:R-:W-:Y:S02]  /*2990*/  IMAD R3, R23.reuse, UR5, R0 ;  /* 0x0000000517037c24 */ /* 0x040fe4000f8e0200 */
[----:B------:R-:W-:Y:S01]  /*29a0*/  IMAD.WIDE.U32 R4, R23, UR4, R20 ;  /* 0x0000000417047c25 */ /* 0x000fe2000f8e0014 */
[----:B------:R-:W-:-:S03]  /*29b0*/  ULDC.64 UR4, c[0x0][0x5c8] ;  /* 0x0001720000047ab9 */ /* 0x000fc60000000a00 */
[----:B------:R-:W-:Y:S02]  /*29c0*/  IMAD R7, R111, UR4, RZ ;  /* 0x000000046f077c24 */ /* 0x000fe4000f8e02ff */
[----:B------:R-:W-:Y:S02]  /*29d0*/  IMAD.IADD R5, R5, 0x1, R3 ;  /* 0x0000000105057824 */ /* 0x000fe400078e0203 */
[C---:B------:R-:W-:Y:S02]  /*29e0*/  IMAD R7, R110.reuse, UR5, R7 ;  /* 0x000000056e077c24 */ /* 0x040fe4000f8e0207 */
[----:B------:R-:W-:-:S04]  /*29f0*/  IMAD.WIDE.U32 R12, R110, UR4, R4 ;  /* 0x000000046e0c7c25 */ /* 0x000fc8000f8e0004 */
[----:B------:R-:W-:Y:S01]  /*2a00*/  IMAD.MOV.U32 R0, RZ, RZ, -0x1 ;  /* 0xffffffffff007424 */ /* 0x000fe200078e00ff */
[----:B------:R-:W-:Y:S06]  /*2a10*/  @P0 BRA `(.L_x_32) ;  /* 0x0000003c00080947 */ /* 0x000fec0003800000 */
[----:B-----5:R-:W-:Y:S01]  /*2a20*/  FSETP.NEU.AND P1, PT, R90, RZ, PT ;  /* 0x000000ff5a00720b */ /* 0x020fe20003f2d000 */
[----:B------:R-:W-:Y:S01]  /*2a30*/  IMAD.IADD R3, R101, 0x1, -R6 ;  /* 0x0000000165037824 */ /* 0x000fe200078e0a06 */
[----:B------:R-:W-:Y:S01]  /*2a40*/  IADD3 R4, R96, -R102, RZ ;  /* 0x8000006660047210 */ /* 0x000fe20007ffe0ff */
[----:B------:R-:W-:Y:S01]  /*2a50*/  BSSY B0, `(.L_x_32) ;  /* 0x00003be000007945 */ /* 0x000fe20003800000 */
[----:B------:R-:W-:Y:S02]  /*2a60*/  IMAD.IADD R15, R13, 0x1, R7 ;  /* 0x000000010d0f7824 */ /* 0x000fe400078e0207 */
[----:B------:R-:W-:-:S04]  /*2a70*/  ISETP.GT.AND P5, PT, R4, RZ, PT ;  /* 0x000000ff0400720c */ /* 0x000fc80003fa4270 */
[----:B------:R-:W-:-:S03]  /*2a80*/  ISETP.GT.AND P0, PT, R3, RZ, P5 ;  /* 0x000000ff0300720c */ /* 0x000fc60002f04270 */
[----:B------:R-:W-:Y:S10]  /*2a90*/  @!P1 BRA `(.L_x_33) ;  /* 0x00000028008c9947 */ /* 0x000ff40003800000 */
[----:B------:R-:W0:Y:S01]  /*2aa0*/  LDC.64 R104, c[0x0][0x5b8] ;  /* 0x00016e00ff687b82 */ /* 0x000e220000000a00 */
[----:B------:R-:W-:-:S07]  /*2ab0*/  ULDC.64 UR4, c[0x0][0x5c0] ;  /* 0x0001700000047ab9 */ /* 0x000fce0000000a00 */
[----:B------:R-:W1:Y:S08]  /*2ac0*/  LDC.64 R10, c[0x0][0x5b0] ;  /* 0x00016c00ff0a7b82 */ /* 0x000e700000000a00 */
[----:B------:R-:W2:Y:S01]  /*2ad0*/  LDC.64 R102, c[0x0][0x5a8] ;  /* 0x00016a00ff667b82 */ /* 0x000ea20000000a00 */
[-C--:B0-----:R-:W-:Y:S02]  /*2ae0*/  IMAD R6, R9, R104.reuse, RZ ;  /* 0x0000006809067224 */ /* 0x081fe400078e02ff */
[----:B------:R-:W-:-:S04]  /*2af0*/  IMAD.WIDE.U32 R108, R23, R104, R20 ;  /* 0x00000068176c7225 */ /* 0x000fc800078e0014 */
[----:B------:R-:W-:Y:S02]  /*2b00*/  IMAD R125, R23, R105, R6 ;  /* 0x00000069177d7224 */ /* 0x000fe400078e0206 */
[-C--:B-1----:R-:W-:Y:S02]  /*2b10*/  IMAD R5, R111, R10.reuse, RZ ;  /* 0x0000000a6f057224 */ /* 0x082fe400078e02ff */
[----:B------:R-:W-:Y:S02]  /*2b20*/  IMAD.IADD R107, R109, 0x1, R125 ;  /* 0x000000016d6b7824 */ /* 0x000fe400078e027d */
[----:B------:R-:W-:Y:S02]  /*2b30*/  IMAD.MOV.U32 R106, RZ, RZ, R108 ;  /* 0x000000ffff6a7224 */ /* 0x000fe400078e006c */
[C---:B------:R-:W-:Y:S02]  /*2b40*/  IMAD R13, R110.reuse, R11, R5 ;  /* 0x0000000b6e0d7224 */ /* 0x040fe400078e0205 */
[----:B------:R-:W-:-:S04]  /*2b50*/  IMAD.WIDE.U32 R6, R110, R10, R106 ;  /* 0x0000000a6e067225 */ /* 0x000fc800078e006a */
[----:B------:R-:W-:Y:S01]  /*2b60*/  IMAD.IADD R5, R7, 0x1, R13 ;  /* 0x0000000107057824 */ /* 0x000fe200078e020d */
[----:B--2---:R-:W-:-:S04]  /*2b70*/  LEA R8, P1, R6, R102, 0x2 ;  /* 0x0000006606087211 */ /* 0x004fc800078210ff */
[----:B------:R-:W-:-:S05]  /*2b80*/  LEA.HI.X R9, R6, R103, R5, 0x2, P1 ;  /* 0x0000006706097211 */ /* 0x000fca00008f1405 */
[----:B------:R0:W2:Y:S01]  /*2b90*/  @P0 LDG.E.LTC128B R5, desc[UR36][R8.64] ;  /* 0x0000002408050981 */ /* 0x0000a2000c1e1920 */
[----:B------:R-:W-:Y:S01]  /*2ba0*/  IMAD.WIDE.U32 R6, R110, R10, R20 ;  /* 0x0000000a6e067225 */ /* 0x000fe200078e0014 */
[----:B------:R-:W-:Y:S01]  /*2bb0*/  ISETP.GT.AND P3, PT, R4, 0x1, PT ;  /* 0x000000010400780c */ /* 0x000fe20003f64270 */
[----:B------:R-:W-:Y:S01]  /*2bc0*/  BSSY B1, `(.L_x_34) ;  /* 0x0000017000017945 */ /* 0x000fe20003800000 */
[----:B------:R-:W-:Y:S01]  /*2bd0*/  LEA R14, P1, R12, UR4, 0x2 ;  /* 0x000000040c0e7c11 */ /* 0x000fe2000f8210ff */
[----:B------:R-:W-:Y:S01]  /*2be0*/  IMAD.IADD R7, R13, 0x1, R7 ;  /* 0x000000010d077824 */ /* 0x000fe200078e0207 */
[C---:B------:R-:W-:Y:S01]  /*2bf0*/  SHF.L.U64.HI R113, R10.reuse, 0x3, R11 ;  /* 0x000000030a717819 */ /* 0x040fe2000001020b */
[----:B------:R-:W-:Y:S01]  /*2c00*/  IMAD.SHL.U32 R112, R10, 0x8, RZ ;  /* 0x000000080a707824 */ /* 0x000fe200078e00ff */
[----:B------:R-:W-:Y:S01]  /*2c10*/  ISETP.GT.AND P2, PT, R3, RZ, P3 ;  /* 0x000000ff0300720c */ /* 0x000fe20001f44270 */
[----:B------:R-:W-:Y:S01]  /*2c20*/  IMAD.WIDE.U32 R6, R23, R104, R6 ;  /* 0x0000006817067225 */ /* 0x000fe200078e0006 */
[----:B------:R-:W-:-:S02]  /*2c30*/  LEA.HI.X R15, R12, UR5, R15, 0x2, P1 ;  /* 0x000000050c0f7c11 */ /* 0x000fc400088f140f */
[----:B------:R-:W-:Y:S01]  /*2c40*/  P2R R118, PR, RZ, 0x8 ;  /* 0x00000008ff767803 */ /* 0x000fe20000000000 */
[----:B------:R-:W-:Y:S01]  /*2c50*/  IMAD.WIDE.U32 R116, R110, R10, R112 ;  /* 0x0000000a6e747225 */ /* 0x000fe200078e0070 */
[----:B------:R-:W-:Y:S02]  /*2c60*/  IADD3 R12, R125, R7, RZ ;  /* 0x000000077d0c7210 */ /* 0x000fe40007ffe0ff */
[----:B0-----:R-:W-:Y:S01]  /*2c70*/  LEA R8, P1, R6, R102, 0x2 ;  /* 0x0000006606087211 */ /* 0x001fe200078210ff */
[----:B------:R-:W-:-:S03]  /*2c80*/  IMAD.IADD R123, R13, 0x1, R117 ;  /* 0x000000010d7b7824 */ /* 0x000fc600078e0275 */
[----:B------:R-:W-:Y:S01]  /*2c90*/  LEA.HI.X R9, R6, R103, R12, 0x2, P1 ;  /* 0x0000006706097211 */ /* 0x000fe200008f140c */
[----:B--2---:R-:W-:-:S04]  /*2ca0*/  FMUL R7, R5, R90 ;  /* 0x0000005a05077220 */ /* 0x004fc80000400000 */
[----:B------:R-:W-:Y:S01]  /*2cb0*/  FFMA R105, R56, R22, R7 ;  /* 0x0000001638697223 */ /* 0x000fe20000000007 */
[----:B------:R-:W-:-:S04]  /*2cc0*/  IADD3 R7, P1, R108, R116, RZ ;  /* 0x000000746c077210 */ /* 0x000fc80007f3e0ff */
[----:B------:R0:W-:Y:S01]  /*2cd0*/  @P0 STG.E desc[UR36][R14.64], R105 ;  /* 0x000000690e000986 */ /* 0x0001e2000c101924 */
[----:B------:R-:W-:Y:S01]  /*2ce0*/  IMAD.X R56, R123, 0x1, R107, P1 ;  /* 0x000000017b387824 */ /* 0x000fe200008e066b */
[----:B------:R-:W-:Y:S02]  /*2cf0*/  ISETP.GT.AND P0, PT, R3, 0x8, P5 ;  /* 0x000000080300780c */ /* 0x000fe40002f04270 */
[----:B------:R-:W-:Y:S01]  /*2d00*/  LEA R12, P1, R7, R102, 0x2 ;  /* 0x00000066070c7211 */ /* 0x000fe200078210ff */
[----:B------:R-:W-:-:S12]  /*2d10*/  @!P2 BRA `(.L_x_35) ;  /* 0x000000000004a947 */ /* 0x000fd80003800000 */
[----:B------:R1:W5:Y:S02]  /*2d20*/  LDG.E.LTC128B R5, desc[UR36][R8.64+0x4] ;  /* 0x0000042408057981 */ /* 0x000364000c1e1920 */
.L_x_35:
[----:B------:R-:W-:Y:S05]  /*2d30*/  BSYNC B1 ;  /* 0x0000000000017941 */ /* 0x000fea0003800000 */
.L_x_34:
[----:B-----5:R-:W-:Y:S01]  /*2d40*/  FMUL R6, R5, R90 ;  /* 0x0000005a05067220 */ /* 0x020fe20000400000 */
[----:B------:R-:W-:Y:S01]  /*2d50*/  IMAD.MOV.U32 R119, RZ, RZ, R5 ;  /* 0x000000ffff777224 */ /* 0x000fe200078e0005 */
[----:B------:R-:W-:Y:S02]  /*2d60*/  LEA.HI.X R13, R7, R103, R56, 0x2, P1 ;  /* 0x00000067070d7211 */ /* 0x000fe400008f1438 */
[----:B------:R-:W-:-:S05]  /*2d70*/  FFMA R57, R57, R22, R6 ;  /* 0x0000001639397223 */ /* 0x000fca0000000006 */
[----:B------:R2:W-:Y:S04]  /*2d80*/  @P2 STG.E desc[UR36][R14.64+0x4], R57 ;  /* 0x000004390e002986 */ /* 0x0005e8000c101924 */
[----:B------:R3:W4:Y:S01]  /*2d90*/  @P0 LDG.E.LTC128B R119, desc[UR36][R12.64] ;  /* 0x000000240c770981 */ /* 0x000722000c1e1920 */
[----:B------:R-:W-:Y:S01]  /*2da0*/  IADD3 R116, P1, R20, R116, RZ ;  /* 0x0000007414747210 */ /* 0x000fe20007f3e0ff */
[----:B------:R-:W-:Y:S01]  /*2db0*/  IMAD.SHL.U32 R121, R91, 0x4, RZ ;  /* 0x000000045b797824 */ /* 0x000fe200078e00ff */
[C---:B------:R-:W-:Y:S01]  /*2dc0*/  SHF.L.U64.HI R5, R92.reuse, 0x2, R93 ;  /* 0x000000025c057819 */ /* 0x040fe2000001025d */
[----:B0-----:R-:W-:Y:S01]  /*2dd0*/  IMAD.SHL.U32 R105, R92, 0x4, RZ ;  /* 0x000000045c697824 */ /* 0x001fe200078e00ff */
[----:B------:R-:W-:Y:S01]  /*2de0*/  BSSY B1, `(.L_x_36) ;  /* 0x0000013000017945 */ /* 0x000fe20003800000 */
[----:B------:R-:W-:Y:S01]  /*2df0*/  IMAD.X R117, R21, 0x1, R123, P1 ;  /* 0x0000000115757824 */ /* 0x000fe200008e067b */
[----:B------:R-:W-:-:S02]  /*2e00*/  SHF.L.U64.HI R123, R91, 0x2, R94 ;  /* 0x000000025b7b7819 */ /* 0x000fc4000001025e */
[----:B------:R-:W-:Y:S01]  /*2e10*/  IADD3 R6, P1, P2, R105, R14, R121 ;  /* 0x0000000e69067210 */ /* 0x000fe20007a3e079 */
[----:B------:R-:W-:-:S03]  /*2e20*/  IMAD.WIDE.U32 R116, R23, R104, R116 ;  /* 0x0000006817747225 */ /* 0x000fc600078e0074 */
[----:B------:R-:W-:Y:S01]  /*2e30*/  IADD3.X R7, R5, R15, R123, P1, P2 ;  /* 0x0000000f05077210 */ /* 0x000fe20000fe447b */
[----:B--2---:R-:W-:Y:S01]  /*2e40*/  IMAD.IADD R57, R125, 0x1, R117 ;  /* 0x000000017d397824 */ /* 0x004fe200078e0275 */
[C---:B---3--:R-:W-:Y:S02]  /*2e50*/  LEA R12, P1, R116.reuse, R102, 0x2 ;  /* 0x00000066740c7211 */ /* 0x048fe400078210ff */
[----:B------:R-:W-:Y:S02]  /*2e60*/  IADD3 R56, P2, R121, R14, RZ ;  /* 0x0000000e79387210 */ /* 0x000fe40007f5e0ff */
[----:B------:R-:W-:Y:S02]  /*2e70*/  LEA.HI.X R13, R116, R103, R57, 0x2, P1 ;  /* 0x00000067740d7211 */ /* 0x000fe400008f1439 */
[----:B------:R-:W-:Y:S02]  /*2e80*/  IADD3.X R57, R123, R15, RZ, P2, !PT ;  /* 0x0000000f7b397210 */ /* 0x000fe400017fe4ff */
[----:B------:R-:W-:-:S02]  /*2e90*/  ISETP.GT.AND P1, PT, R3, 0x8, P3 ;  /* 0x000000080300780c */ /* 0x000fc40001f24270 */
[----:B------:R-:W-:-:S04]  /*2ea0*/  ISETP.GT.AND P3, PT, R4, 0x8, PT ;  /* 0x000000080400780c */ /* 0x000fc80003f64270 */
[----:B------:R-:W-:Y:S01]  /*2eb0*/  P2R R116, PR, RZ, 0x8 ;  /* 0x00000008ff747803 */ /* 0x000fe20000000000 */
[----:B----4-:R-:W-:-:S04]  /*2ec0*/  FMUL R117, R119, R90 ;  /* 0x0000005a77757220 */ /* 0x010fc80000400000 */
[----:B------:R-:W-:-:S05]  /*2ed0*/  FFMA R117, R58, R22, R117 ;  /* 0x000000163a757223 */ /* 0x000fca0000000075 */
[----:B------:R0:W-:Y:S01]  /*2ee0*/  @P0 STG.E desc[UR36][R56.64], R117 ;  /* 0x0000007538000986 */ /* 0x0001e2000c101924 */
[----:B------:R-:W-:Y:S05]  /*2ef0*/  @!P1 BRA `(.L_x_37) ;  /* 0x0000000000049947 */ /* 0x000fea0003800000 */
[----:B------:R2:W5:Y:S02]  /*2f00*/  LDG.E.LTC128B R119, desc[UR36][R12.64+0x4] ;  /* 0x000004240c777981 */ /* 0x000564000c1e1920 */
.L_x_37:
[----:B------:R-:W-:Y:S05]  /*2f10*/  BSYNC B1 ;  /* 0x0000000000017941 */ /* 0x000fea0003800000 */
.L_x_36:
[----:B-----5:R-:W-:Y:S01]  /*2f20*/  FMUL R58, R119, R90 ;  /* 0x0000005a773a7220 */ /* 0x020fe20000400000 */
[----:B------:R-:W-:Y:S01]  /*2f30*/  ISETP.GT.AND P0, PT, R3, RZ, P3 ;  /* 0x000000ff0300720c */ /* 0x000fe20001f04270 */
[----:B------:R-:W-:Y:S02]  /*2f40*/  BSSY B1, `(.L_x_38) ;  /* 0x0000005000017945 */ /* 0x000fe40003800000 */
[----:B------:R-:W-:-:S05]  /*2f50*/  FFMA R59, R59, R22, R58 ;  /* 0x000000163b3b7223 */ /* 0x000fca000000003a */
[----:B------:R3:W-:Y:S05]  /*2f60*/  @P1 STG.E desc[UR36][R56.64+0x4], R59 ;  /* 0x0000043b38001986 */ /* 0x0007ea000c101924 */
[----:B------:R-:W-:Y:S05]  /*2f70*/  @!P0 BRA `(.L_x_39) ;  /* 0x0000000000048947 */ /* 0x000fea0003800000 */
[----:B------:R4:W5:Y:S02]  /*2f80*/  LDG.E.LTC128B R119, desc[UR36][R8.64+0x20] ;  /* 0x0000202408777981 */ /* 0x000964000c1e1920 */
.L_x_39:
[----:B------:R-:W-:Y:S05]  /*2f90*/  BSYNC B1 ;  /* 0x0000000000017941 */ /* 0x000fea0003800000 */
.L_x_38:
[----:B---3-5:R-:W-:Y:S01]  /*2fa0*/  FMUL R59, R119, R90 ;  /* 0x0000005a773b7220 */ /* 0x028fe20000400000 */
[----:B------:R-:W-:Y:S01]  /*2fb0*/  ISETP.GT.AND P1, PT, R4, 0x9, PT ;  /* 0x000000090400780c */ /* 0x000fe20003f24270 */
[----:B------:R-:W-:Y:S02]  /*2fc0*/  BSSY B1, `(.L_x_40) ;  /* 0x0000007000017945 */ /* 0x000fe40003800000 */
[----:B------:R-:W-:Y:S01]  /*2fd0*/  FFMA R59, R60, R22, R59 ;  /* 0x000000163c3b7223 */ /* 0x000fe2000000003b */
[----:B0-----:R-:W-:-:S04]  /*2fe0*/  P2R R117, PR, RZ, 0x2 ;  /* 0x00000002ff757803 */ /* 0x001fc80000000000 */
[----:B------:R0:W-:Y:S01]  /*2ff0*/  @P0 STG.E desc[UR36][R14.64+0x20], R59 ;  /* 0x0000203b0e000986 */ /* 0x0001e2000c101924 */
[----:B------:R-:W-:-:S13]  /*3000*/  ISETP.GT.AND P0, PT, R3, RZ, P1 ;  /* 0x000000ff0300720c */ /* 0x000fda0000f04270 */
[----:B0-----:R-:W-:Y:S05]  /*3010*/  @!P0 BRA `(.L_x_41) ;  /* 0x0000000000048947 */ /* 0x001fea0003800000 */
[----:B------:R0:W5:Y:S02]  /*3020*/  LDG.E.LTC128B R119, desc[UR36][R8.64+0x24] ;  /* 0x0000242408777981 */ /* 0x000164000c1e1920 */
.L_x_41:
[----:B------:R-:W-:Y:S05]  /*3030*/  BSYNC B1 ;  /* 0x0000000000017941 */ /* 0x000fea0003800000 */
.L_x_40:
[----:B-----5:R-:W-:Y:S01]  /*3040*/  FMUL R58, R119, R90 ;  /* 0x0000005a773a7220 */ /* 0x020fe20000400000 */
[----:B------:R-:W-:Y:S03]  /*3050*/  BSSY B1, `(.L_x_42) ;  /* 0x0000006000017945 */ /* 0x000fe60003800000 */
[----:B------:R-:W-:-:S05]  /*3060*/  FFMA R61, R61, R22, R58 ;  /* 0x000000163d3d7223 */ /* 0x000fca000000003a */
[----:B------:R3:W-:Y:S01]  /*3070*/  @P0 STG.E desc[UR36][R14.64+0x24], R61 ;  /* 0x0000243d0e000986 */ /* 0x0007e2000c101924 */
[----:B------:R-:W-:-:S13]  /*3080*/  ISETP.GT.AND P0, PT, R3, 0x8, P3 ;  /* 0x000000080300780c */ /* 0x000fda0001f04270 */
[----:B---3--:R-:W-:Y:S05]  /*3090*/  @!P0 BRA `(.L_x_43) ;  /* 0x0000000000048947 */ /* 0x008fea0003800000 */
[----:B------:R3:W5:Y:S02]  /*30a0*/  LDG.E.LTC128B R119, desc[UR36][R12.64+0x20] ;  /* 0x000020240c777981 */ /* 0x000764000c1e1920 */
.L_x_43:
[----:B------:R-:W-:Y:S05]  /*30b0*/  BSYNC B1 ;  /* 0x0000000000017941 */ /* 0x000fea0003800000 */
.L_x_42:
[----:B-----5:R-:W-:Y:S01]  /*30c0*/  FMUL R59, R119, R90 ;  /* 0x0000005a773b7220 */ /* 0x020fe20000400000 */
[----:B------:R-:W-:Y:S03]  /*30d0*/  BSSY B1, `(.L_x_44) ;  /* 0x000000b000017945 */ /* 0x000fe60003800000 */
[----:B------:R-:W-:-:S05]  /*30e0*/  FFMA R61, R62, R22, R59 ;  /* 0x000000163e3d7223 */ /* 0x000fca000000003b */
[----:B------:R0:W-:Y:S01]  /*30f0*/  @P0 STG.E desc[UR36][R56.64+0x20], R61 ;  /* 0x0000203d38000986 */ /* 0x0001e2000c101924 */
[----:B------:R-:W-:-:S05]  /*3100*/  IADD3 R121, P0, R110, 0x80, RZ ;  /* 0x000000806e797810 */ /* 0x000fca0007f1e0ff */
[----:B------:R-:W-:Y:S01]  /*3110*/  IMAD.X R111, RZ, RZ, R111, P0 ;  /* 0x000000ffff6f7224 */ /* 0x000fe200000e066f */
[----:B------:R-:W-:-:S03]  /*3120*/  ISETP.GT.AND P0, PT, R3, 0x8, P1 ;  /* 0x000000080300780c */ /* 0x000fc60000f04270 */
[----:B------:R-:W-:-:S04]  /*3130*/  IMAD R58, R111, R10, RZ ;  /* 0x0000000a6f3a7224 */ /* 0x000fc800078e02ff */
[C---:B------:R-:W-:Y:S02]  /*3140*/  IMAD R111, R121.reuse, R11, R58 ;  /* 0x0000000b796f7224 */ /* 0x040fe400078e023a */
[----:B------:R-:W-:-:S04]  /*3150*/  IMAD.WIDE.U32 R58, R121, R10, R20 ;  /* 0x0000000a793a7225 */ /* 0x000fc800078e0014 */
[----:B0-----:R-:W-:Y:S05]  /*3160*/  @!P0 BRA `(.L_x_45) ;  /* 0x0000000000048947 */ /* 0x001fea0003800000 */
[----:B------:R0:W5:Y:S02]  /*3170*/  LDG.E.LTC128B R119, desc[UR36][R12.64+0x24] ;  /* 0x000024240c777981 */ /* 0x000164000c1e1920 */
.L_x_45:
[----:B------:R-:W-:Y:S05]  /*3180*/  BSYNC B1 ;  /* 0x0000000000017941 */ /* 0x000fea0003800000 */
.L_x_44:
[----:B-----5:R-:W-:Y:S01]  /*3190*/  FMUL R60, R119, R90 ;  /* 0x0000005a773c7220 */ /* 0x020fe20000400000 */
[----:B------:R-:W-:Y:S01]  /*31a0*/  IMAD.IADD R59, R111, 0x1, R59 ;  /* 0x000000016f3b7824 */ /* 0x000fe200078e023b */
[----:B------:R-:W-:Y:S01]  /*31b0*/  ISETP.GT.AND P2, PT, R4, 0x10, PT ;  /* 0x000000100400780c */ /* 0x000fe20003f44270 */
[----:B------:R-:W-:-:S04]  /*31c0*/  IMAD.WIDE.U32 R112, R121, R10, R112 ;  /* 0x0000000a79707225 */ /* 0x000fc800078e0070 */
[----:B------:R-:W-:Y:S01]  /*31d0*/  FFMA R109, R63, R22, R60 ;  /* 0x000000163f6d7223 */ /* 0x000fe2000000003c */
[----:B------:R-:W-:Y:S01]  /*31e0*/  BSSY B1, `(.L_x_46) ;  /* 0x0000019000017945 */ /* 0x000fe20003800000 */
[----:B------:R-:W-:-:S03]  /*31f0*/  IMAD.WIDE.U32 R60, R121, R10, R106 ;  /* 0x0000000a793c7225 */ /* 0x000fc600078e006a */
[----:B------:R0:W-:Y:S01]  /*3200*/  @P0 STG.E desc[UR36][R56.64+0x24], R109 ;  /* 0x0000246d38000986 */ /* 0x0001e2000c101924 */
[----:B------:R-:W-:Y:S01]  /*3210*/  IMAD.WIDE.U32 R62, R23, R104, R58 ;  /* 0x00000068173e7225 */ /* 0x000fe200078e003a */
[----:B------:R-:W-:-:S03]  /*3220*/  LEA R58, P0, R60, R102, 0x2 ;  /* 0x000000663c3a7211 */ /* 0x000fc600078010ff */
[----:B------:R-:W-:Y:S02]  /*3230*/  IMAD.IADD R11, R61, 0x1, R111 ;  /* 0x000000013d0b7824 */ /* 0x000fe400078e026f */
[----:B------:R-:W-:-:S03]  /*3240*/  IMAD.IADD R111, R111, 0x1, R113 ;  /* 0x000000016f6f7824 */ /* 0x000fc600078e0271 */
[----:B------:R-:W-:Y:S01]  /*3250*/  LEA.HI.X R59, R60, R103, R11, 0x2, P0 ;  /* 0x000000673c3b7211 */ /* 0x000fe200000f140b */
[----:B------:R-:W-:Y:S01]  /*3260*/  IMAD.IADD R11, R125, 0x1, R63 ;  /* 0x000000017d0b7824 */ /* 0x000fe200078e023f */
[----:B------:R-:W-:-:S04]  /*3270*/  LEA R10, P0, R62, R102, 0x2 ;  /* 0x000000663e0a7211 */ /* 0x000fc800078010ff */
[----:B------:R-:W-:Y:S02]  /*3280*/  LEA.HI.X R11, R62, R103, R11, 0x2, P0 ;  /* 0x000000673e0b7211 */ /* 0x000fe400000f140b */
[----:B------:R-:W-:-:S05]  /*3290*/  IADD3 R108, P0, R108, R112, RZ ;  /* 0x000000706c6c7210 */ /* 0x000fca0007f1e0ff */
[----:B------:R-:W-:Y:S01]  /*32a0*/  IMAD.X R106, R111, 0x1, R107, P0 ;  /* 0x000000016f6a7824 */ /* 0x000fe200000e066b */
[----:B------:R-:W-:-:S05]  /*32b0*/  IADD3 R62, P0, R20, R112, RZ ;  /* 0x00000070143e7210 */ /* 0x000fca0007f1e0ff */
[----:B------:R-:W-:Y:S01]  /*32c0*/  IMAD.X R63, R21, 0x1, R111, P0 ;  /* 0x00000001153f7824 */ /* 0x000fe200000e066f */
[----:B------:R-:W-:Y:S01]  /*32d0*/  LEA R60, P0, R108, R102, 0x2 ;  /* 0x000000666c3c7211 */ /* 0x000fe200078010ff */
[----:B------:R-:W-:-:S03]  /*32e0*/  IMAD.WIDE.U32 R62, R23, R104, R62 ;  /* 0x00000068173e7225 */ /* 0x000fc600078e003e */
[----:B------:R-:W-:Y:S02]  /*32f0*/  LEA.HI.X R61, R108, R103, R106, 0x2, P0 ;  /* 0x000000676c3d7211 */ /* 0x000fe400000f146a */
[----:B------:R-:W-:Y:S02]  /*3300*/  IADD3 R21, R125, R63, RZ ;  /* 0x0000003f7d157210 */ /* 0x000fe40007ffe0ff */
[C---:B------:R-:W-:Y:S02]  /*3310*/  LEA R20, P0, R62.reuse, R102, 0x2 ;  /* 0x000000663e147211 */ /* 0x040fe400078010ff */
[----:B------:R-:W-:Y:S02]  /*3320*/  P2R R102, PR, RZ, 0x4 ;  /* 0x00000004ff667803 */ /* 0x000fe40000000000 */
[----:B------:R-:W-:Y:S02]  /*3330*/  LEA.HI.X R21, R62, R103, R21, 0x2, P0 ;  /* 0x000000673e157211 */ /* 0x000fe400000f1415 */
[----:B------:R-:W-:-:S13]  /*3340*/  ISETP.GT.AND P0, PT, R3, RZ, P2 ;  /* 0x000000ff0300720c */ /* 0x000fda0001704270 */
[----:B0-----:R-:W-:Y:S05]  /*3350*/  @!P0 BRA `(.L_x_47) ;  /* 0x0000000000048947 */ /* 0x001fea0003800000 */
[----:B------:R0:W5:Y:S02]  /*3360*/  LDG.E.LTC128B R119, desc[UR36][R8.64+0x40] ;  /* 0x0000402408777981 */ /* 0x000164000c1e1920 */
.L_x_47:
[----:B------:R-:W-:Y:S05]  /*3370*/  BSYNC B1 ;  /* 0x0000000000017941 */ /* 0x000fea0003800000 */
.L_x_46:
[----:B-----5:R-:W-:Y:S01]  /*3380*/  FMUL R23, R119, R90 ;  /* 0x0000005a77177220 */ /* 0x020fe20000400000 */
[----:B------:R-:W-:Y:S01]  /*3390*/  ISETP.GT.AND P1, PT, R4, 0x11, PT ;  /* 0x000000110400780c */ /* 0x000fe20003f24270 */
[----:B------:R-:W-:Y:S02]  /*33a0*/  BSSY B1, `(.L_x_48) ;  /* 0x0000007000017945 */ /* 0x000fe40003800000 */
[----:B------:R-:W-:Y:S01]  /*33b0*/  FFMA R23, R64, R22, R23 ;  /* 0x0000001640177223 */ /* 0x000fe20000000017 */
[----:B------:R-:W-:-:S04]  /*33c0*/  P2R R104, PR, RZ, 0x2 ;  /* 0x00000002ff687803 */ /* 0x000fc80000000000 */
[----:B------:R0:W-:Y:S01]  /*33d0*/  @P0 STG.E desc[UR36][R14.64+0x40], R23 ;  /* 0x000040170e000986 */ /* 0x0001e2000c101924 */
[----:B------:R-:W-:-:S13]  /*33e0*/  ISETP.GT.AND P0, PT, R3, RZ, P1 ;  /* 0x000000ff0300720c */ /* 0x000fda0000f04270 */
[----:B0-----:R-:W-:Y:S05]  /*33f0*/  @!P0 BRA `(.L_x_49) ;  /* 0x0000000000048947 */ /* 0x001fea0003800000 */
[----:B------:R0:W5:Y:S02]  /*3400*/  LDG.E.LTC128B R119, desc[UR36][R8.64+0x44] ;  /* 0x0000442408777981 */ /* 0x000164000c1e1920 */
.L_x_49:
[----:B------:R-:W-:Y:S05]  /*3410*/  BSYNC B1 ;  /* 0x0000000000017941 */ /* 0x000fea0003800000 */
.L_x_48:
[----:B-----5:R-:W-:Y:S01]  /*3420*/  FMUL R62, R119, R90 ;  /* 0x0000005a773e7220 */ /* 0x020fe20000400000 */
[----:B------:R-:W-:Y:S03]  /*3430*/  BSSY B1, `(.L_x_50) ;  /* 0x0000006000017945 */ /* 0x000fe60003800000 */
[----:B------:R-:W-:-:S05]  /*3440*/  FFMA R65, R65, R22, R62 ;  /* 0x0000001641417223 */ /* 0x000fca000000003e */
[----:B------:R0:W-:Y:S01]  /*3450*/  @P0 STG.E desc[UR36][R14.64+0x44], R65 ;  /* 0x000044410e000986 */ /* 0x0001e2000c101924 */
[----:B------:R-:W-:-:S13]  /*3460*/  ISETP.GT.AND P0, PT, R3, 0x8, P2 ;  /* 0x000000080300780c */ /* 0x000fda0001704270 */
[----:B0-----:R-:W-:Y:S05]  /*3470*/  @!P0 BRA `(.L_x_51) ;  /* 0x0000000000048947 */ /* 0x001fea0003800000 */
[----:B------:R0:W5:Y:S02]  /*3480*/  LDG.E.LTC128B R119, desc[UR36][R12.64+0x40] ;  /* 0x000040240c777981 */ /* 0x000164000c1e1920 */
.L_x_51:
[----:B------:R-:W-:Y:S05]  /*3490*/  BSYNC B1 ;  /* 0x0000000000017941 */ /* 0x000fea0003800000 */
.L_x_50:
[----:B-----5:R-:W-:Y:S01]  /*34a0*/  FMUL R23, R119, R90 ;  /* 0x0000005a77177220 */ /* 0x020fe20000400000 */
[----:B------:R-:W-:Y:S03]  /*34b0*/  BSSY B1, `(.L_x_52) ;  /* 0x0000006000017945 */ /* 0x000fe60003800000 */
[----:B------:R-:W-:-:S05]  /*34c0*/  FFMA R23, R66, R22, R23 ;  /* 0x0000001642177223 */ /* 0x000fca0000000017 */
[----:B------:R0:W-:Y:S01]  /*34d0*/  @P0 STG.E desc[UR36][R56.64+0x40], R23 ;  /* 0x0000401738000986 */ /* 0x0001e2000c101924 */
[----:B------:R-:W-:-:S13]  /*34e0*/  ISETP.GT.AND P0, PT, R3, 0x8, P1 ;  /* 0x000000080300780c */ /* 0x000fda0000f04270 */
[----:B0-----:R-:W-:Y:S05]  /*34f0*/  @!P0 BRA `(.L_x_53) ;  /* 0x0000000000048947 */ /* 0x001fea0003800000 */
[----:B------:R0:W5:Y:S02]  /*3500*/  LDG.E.LTC128B R119, desc[UR36][R12.64+0x44] ;  /* 0x000044240c777981 */ /* 0x000164000c1e1920 */
.L_x_53:
[----:B------:R-:W-:Y:S05]  /*3510*/  BSYNC B1 ;  /* 0x0000000000017941 */ /* 0x000fea0003800000 */
.L_x_52:
        /* <DEDUP_REMOVED lines=9> */
.L_x_55:
[----:B------:R-:W-:Y:S05]  /*35b0*/  BSYNC B1 ;  /* 0x0000000000017941 */ /* 0x000fea0003800000 */
.L_x_54:
        /* <DEDUP_REMOVED lines=9> */
.L_x_57:
[----:B------:R-:W-:Y:S05]  /*3650*/  BSYNC B1 ;  /* 0x0000000000017941 */ /* 0x000fea0003800000 */
.L_x_56:
[----:B-----5:R-:W-:Y:S01]  /*3660*/  FMUL R62, R119, R90 ;  /* 0x0000005a773e7220 */ /* 0x020fe20000400000 */
[----:B------:R-:W-:Y:S03]  /*3670*/  BSSY B1, `(.L_x_58) ;  /* 0x0000006000017945 */ /* 0x000fe60003800000 */
[----:B------:R-:W-:-:S05]  /*3680*/  FFMA R69, R69, R22, R62 ;  /* 0x0000001645457223 */ /* 0x000fca000000003e */
[----:B------:R0:W-:Y:S01]  /*3690*/  @P0 STG.E desc[UR36][R14.64+0x64], R69 ;  /* 0x000064450e000986 */ /* 0x0001e2000c101924 */
[----:B------:R-:W-:-:S13]  /*36a0*/  ISETP.GT.AND P0, PT, R3, 0x8, P2 ;  /* 0x000000080300780c */ /* 0x000fda0001704270 */
[----:B0-----:R-:W-:Y:S05]  /*36b0*/  @!P0 BRA `(.L_x_59) ;  /* 0x0000000000048947 */ /* 0x001fea0003800000 */
[----:B------:R0:W5:Y:S02]  /*36c0*/  LDG.E.LTC128B R119, desc[UR36][R12.64+0x60] ;  /* 0x000060240c777981 */ /* 0x000164000c1e1920 */
.L_x_59:
[----:B------:R-:W-:Y:S05]  /*36d0*/  BSYNC B1 ;  /* 0x0000000000017941 */ /* 0x000fea0003800000 */
.L_x_58:
[----:B-----5:R-:W-:Y:S01]  /*36e0*/  FMUL R23, R119, R90 ;  /* 0x0000005a77177220 */ /* 0x020fe20000400000 */
[----:B------:R-:W-:Y:S03]  /*36f0*/  BSSY B1, `(.L_x_60) ;  /* 0x0000006000017945 */ /* 0x000fe60003800000 */
[----:B------:R-:W-:-:S05]  /*3700*/  FFMA R23, R70, R22, R23 ;  /* 0x0000001646177223 */ /* 0x000fca0000000017 */
[----:B------:R0:W-:Y:S01]  /*3710*/  @P0 STG.E desc[UR36][R56.64+0x60], R23 ;  /* 0x0000601738000986 */ /* 0x0001e2000c101924 */
[----:B------:R-:W-:-:S13]  /*3720*/  ISETP.GT.AND P0, PT, R3, 0x8, P1 ;  /* 0x000000080300780c */ /* 0x000fda0000f04270 */
[----:B0-----:R-:W-:Y:S05]  /*3730*/  @!P0 BRA `(.L_x_61) ;  /* 0x0000000000048947 */ /* 0x001fea0003800000 */
[----:B------:R0:W5:Y:S02]  /*3740*/  LDG.E.LTC128B R119, desc[UR36][R12.64+0x64] ;  /* 0x000064240c777981 */ /* 0x000164000c1e1920 */
.L_x_61:
[----:B------:R-:W-:Y:S05]  /*3750*/  BSYNC B1 ;  /* 0x0000000000017941 */ /* 0x000fea0003800000 */
.L_x_60:
        /* <DEDUP_REMOVED lines=9> */
.L_x_63:
[----:B------:R-:W-:Y:S05]  /*37f0*/  BSYNC B1 ;  /* 0x0000000000017941 */ /* 0x000fea0003800000 */
.L_x_62:
        /* <DEDUP_REMOVED lines=9> */
.L_x_65:
[----:B------:R-:W-:Y:S05]  /*3890*/  BSYNC B1 ;  /* 0x0000000000017941 */ /* 0x000fea0003800000 */
.L_x_64:
[----:B-----5:R-:W-:Y:S01]  /*38a0*/  FMUL R62, R119, R90 ;  /* 0x0000005a773e7220 */ /* 0x020fe20000400000 */
[----:B------:R-:W-:Y:S03]  /*38b0*/  BSSY B1, `(.L_x_66) ;  /* 0x0000006000017945 */ /* 0x000fe60003800000 */
[----:B------:R-:W-:-:S05]  /*38c0*/  FFMA R73, R73, R22, R62 ;  /* 0x0000001649497223 */ /* 0x000fca000000003e */
[----:B------:R0:W-:Y:S01]  /*38d0*/  @P0 STG.E desc[UR36][R14.64+0x84], R73 ;  /* 0x000084490e000986 */ /* 0x0001e2000c101924 */
[----:B------:R-:W-:-:S13]  /*38e0*/  ISETP.GT.AND P0, PT, R3, 0x8, P2 ;  /* 0x000000080300780c */ /* 0x000fda0001704270 */
[----:B0-----:R-:W-:Y:S05]  /*38f0*/  @!P0 BRA `(.L_x_67) ;  /* 0x0000000000048947 */ /* 0x001fea0003800000 */
[----:B------:R0:W5:Y:S02]  /*3900*/  LDG.E.LTC128B R119, desc[UR36][R12.64+0x80] ;  /* 0x000080240c777981 */ /* 0x000164000c1e1920 */
.L_x_67:
[----:B------:R-:W-:Y:S05]  /*3910*/  BSYNC B1 ;  /* 0x0000000000017941 */ /* 0x000fea0003800000 */
.L_x_66:
[----:B-----5:R-:W-:Y:S01]  /*3920*/  FMUL R23, R119, R90 ;  /* 0x0000005a77177220 */ /* 0x020fe20000400000 */
[----:B------:R-:W-:Y:S03]  /*3930*/  BSSY B1, `(.L_x_68) ;  /* 0x0000006000017945 */ /* 0x000fe60003800000 */
[----:B------:R-:W-:-:S05]  /*3940*/  FFMA R23, R74, R22, R23 ;  /* 0x000000164a177223 */ /* 0x000fca0000000017 */
[----:B------:R0:W-:Y:S01]  /*3950*/  @P0 STG.E desc[UR36][R56.64+0x80], R23 ;  /* 0x0000801738000986 */ /* 0x0001e2000c101924 */
[----:B------:R-:W-:-:S13]  /*3960*/  ISETP.GT.AND P0, PT, R3, 0x8, P1 ;  /* 0x000000080300780c */ /* 0x000fda0000f04270 */
[----:B0-----:R-:W-:Y:S05]  /*3970*/  @!P0 BRA `(.L_x_69) ;  /* 0x0000000000048947 */ /* 0x001fea0003800000 */
[----:B------:R0:W5:Y:S02]  /*3980*/  LDG.E.LTC128B R119, desc[UR36][R12.64+0x84] ;  /* 0x000084240c777981 */ /* 0x000164000c1e1920 */
.L_x_69:
[----:B------:R-:W-:Y:S05]  /*3990*/  BSYNC B1 ;  /* 0x0000000000017941 */ /* 0x000fea0003800000 */
.L_x_68:
        /* <DEDUP_REMOVED lines=9> */
.L_x_71:
[----:B------:R-:W-:Y:S05]  /*3a30*/  BSYNC B1 ;  /* 0x0000000000017941 */ /* 0x000fea0003800000 */
.L_x_70:
[----:B-----5:R-:W-:Y:S01]  /*3a40*/  FMUL R23, R119, R90 ;  /* 0x0000005a77177220 */ /* 0x020fe20000400000 */
[----:B------:R-:W-:Y:S01]  /*3a50*/  ISETP.GT.AND P4, PT, R4, 0x29, PT ;  /* 0x000000290400780c */ /* 0x000fe20003f84270 */
[----:B------:R-:W-:Y:S02]  /*3a60*/  BSSY B1, `(.L_x_72) ;  /* 0x0000007000017945 */ /* 0x000fe40003800000 */
[----:B------:R-:W-:-:S05]  /*3a70*/  FFMA R23, R76, R22, R23 ;  /* 0x000000164c177223 */ /* 0x000fca0000000017 */
[----:B------:R1:W-:Y:S01]  /*3a80*/  @P0 STG.E desc[UR36][R14.64+0xa0], R23 ;  /* 0x0000a0170e000986 */ /* 0x0003e2000c101924 */
[----:B------:R-:W-:Y:S02]  /*3a90*/  ISETP.GT.AND P0, PT, R3, RZ, P4 ;  /* 0x000000ff0300720c */ /* 0x000fe40002704270 */
[----:B-1----:R-:W-:-:S11]  /*3aa0*/  P2R R23, PR, RZ, 0x10 ;  /* 0x00000010ff177803 */ /* 0x002fd60000000000 */
[----:B------:R-:W-:Y:S05]  /*3ab0*/  @!P0 BRA `(.L_x_73) ;  /* 0x0000000000048947 */ /* 0x000fea0003800000 */
[----:B------:R1:W5:Y:S02]  /*3ac0*/  LDG.E.LTC128B R119, desc[UR36][R8.64+0xa4] ;  /* 0x0000a42408777981 */ /* 0x000364000c1e1920 */
.L_x_73:
[----:B------:R-:W-:Y:S05]  /*3ad0*/  BSYNC B1 ;  /* 0x0000000000017941 */ /* 0x000fea0003800000 */
.L_x_72:
[----:B-----5:R-:W-:Y:S01]  /*3ae0*/  FMUL R62, R119, R90 ;  /* 0x0000005a773e7220 */ /* 0x020fe20000400000 */
[----:B------:R-:W-:Y:S03]  /*3af0*/  BSSY B1, `(.L_x_74) ;  /* 0x0000006000017945 */ /* 0x000fe60003800000 */
[----:B------:R-:W-:-:S05]  /*3b00*/  FFMA R77, R77, R22, R62 ;  /* 0x000000164d4d7223 */ /* 0x000fca000000003e */
[----:B------:R0:W-:Y:S01]  /*3b10*/  @P0 STG.E desc[UR36][R14.64+0xa4], R77 ;  /* 0x0000a44d0e000986 */ /* 0x0001e2000c101924 */
[----:B------:R-:W-:-:S13]  /*3b20*/  ISETP.GT.AND P0, PT, R3, 0x8, P1 ;  /* 0x000000080300780c */ /* 0x000fda0000f04270 */
[----:B0-----:R-:W-:Y:S05]  /*3b30*/  @!P0 BRA `(.L_x_75) ;  /* 0x0000000000048947 */ /* 0x001fea0003800000 */
[----:B------:R0:W5:Y:S02]  /*3b40*/  LDG.E.LTC128B R119, desc[UR36][R12.64+0xa0] ;  /* 0x0000a0240c777981 */ /* 0x000164000c1e1920 */
.L_x_75:
[----:B------:R-:W-:Y:S05]  /*3b50*/  BSYNC B1 ;  /* 0x0000000000017941 */ /* 0x000fea0003800000 */
.L_x_74:
[----:B-----5:R-:W-:Y:S01]  /*3b60*/  FMUL R23, R119, R90 ;  /* 0x0000005a77177220 */ /* 0x020fe20000400000 */
[----:B------:R-:W-:Y:S03]  /*3b70*/  BSSY B1, `(.L_x_76) ;  /* 0x0000006000017945 */ /* 0x000fe60003800000 */
[----:B------:R-:W-:-:S05]  /*3b80*/  FFMA R23, R78, R22, R23 ;  /* 0x000000164e177223 */ /* 0x000fca0000000017 */
[----:B------:R0:W-:Y:S01]  /*3b90*/  @P0 STG.E desc[UR36][R56.64+0xa0], R23 ;  /* 0x0000a01738000986 */ /* 0x0001e2000c101924 */
[----:B------:R-:W-:-:S13]  /*3ba0*/  ISETP.GT.AND P0, PT, R3, 0x8, P4 ;  /* 0x000000080300780c */ /* 0x000fda0002704270 */
[----:B0-----:R-:W-:Y:S05]  /*3bb0*/  @!P0 BRA `(.L_x_77) ;  /* 0x0000000000048947 */ /* 0x001fea0003800000 */
[----:B------:R0:W5:Y:S02]  /*3bc0*/  LDG.E.LTC128B R119, desc[UR36][R12.64+0xa4] ;  /* 0x0000a4240c777981 */ /* 0x000164000c1e1920 */
.L_x_77:
[----:B------:R-:W-:Y:S05]  /*3bd0*/  BSYNC B1 ;  /* 0x0000000000017941 */ /* 0x000fea0003800000 */
.L_x_76:
[----:B-----5:R-:W-:Y:S01]  /*3be0*/  FMUL R62, R119, R90 ;  /* 0x0000005a773e7220 */ /* 0x020fe20000400000 */
[----:B------:R-:W-:Y:S01]  /*3bf0*/  ISETP.GT.AND P6, PT, R4, 0x30, PT ;  /* 0x000000300400780c */ /* 0x000fe20003fc4270 */
[----:B------:R-:W-:Y:S02]  /*3c00*/  BSSY B1, `(.L_x_78) ;  /* 0x0000006000017945 */ /* 0x000fe40003800000 */
[----:B------:R-:W-:-:S05]  /*3c10*/  FFMA R79, R79, R22, R62 ;  /* 0x000000164f4f7223 */ /* 0x000fca000000003e */
[----:B------:R0:W-:Y:S01]  /*3c20*/  @P0 STG.E desc[UR36][R56.64+0xa4], R79 ;  /* 0x0000a44f38000986 */ /* 0x0001e2000c101924 */
[----:B------:R-:W-:-:S13]  /*3c30*/  ISETP.GT.AND P0, PT, R3, RZ, P6 ;  /* 0x000000ff0300720c */ /* 0x000fda0003704270 */
[----:B0-----:R-:W-:Y:S05]  /*3c40*/  @!P0 BRA `(.L_x_79) ;  /* 0x0000000000048947 */ /* 0x001fea0003800000 */
[----:B------:R0:W5:Y:S02]  /*3c50*/  LDG.E.LTC128B R119, desc[UR36][R8.64+0xc0] ;  /* 0x0000c02408777981 */ /* 0x000164000c1e1920 */
.L_x_79:
[----:B------:R-:W-:Y:S05]  /*3c60*/  BSYNC B1 ;  /* 0x0000000000017941 */ /* 0x000fea0003800000 */
.L_x_78:
        /* <DEDUP_REMOVED lines=8> */
.L_x_81:
[----:B------:R-:W-:Y:S05]  /*3cf0*/  BSYNC B1 ;  /* 0x0000000000017941 */ /* 0x000fea0003800000 */
.L_x_80:
[----:B-----5:R-:W-:Y:S01]  /*3d00*/  FMUL R62, R119, R90 ;  /* 0x0000005a773e7220 */ /* 0x020fe20000400000 */
[----:B------:R-:W-:Y:S03]  /*3d10*/  BSSY B1, `(.L_x_82) ;  /* 0x0000006000017945 */ /* 0x000fe60003800000 */
[----:B------:R-:W-:-:S05]  /*3d20*/  FFMA R81, R81, R22, R62 ;  /* 0x0000001651517223 */ /* 0x000fca000000003e */
[----:B------:R0:W-:Y:S01]  /*3d30*/  @P0 STG.E desc[UR36][R14.64+0xc4], R81 ;  /* 0x0000c4510e000986 */ /* 0x0001e2000c101924 */
[----:B------:R-:W-:-:S13]  /*3d40*/  ISETP.GT.AND P0, PT, R3, 0x8, P6 ;  /* 0x000000080300780c */ /* 0x000fda0003704270 */
[----:B0-----:R-:W-:Y:S05]  /*3d50*/  @!P0 BRA `(.L_x_83) ;  /* 0x0000000000048947 */ /* 0x001fea0003800000 */
[----:B------:R0:W5:Y:S02]  /*3d60*/  LDG.E.LTC128B R119, desc[UR36][R12.64+0xc0] ;  /* 0x0000c0240c777981 */ /* 0x000164000c1e1920 */
.L_x_83:
[----:B------:R-:W-:Y:S05]  /*3d70*/  BSYNC B1 ;  /* 0x0000000000017941 */ /* 0x000fea0003800000 */
.L_x_82:
[----:B-----5:R-:W-:Y:S01]  /*3d80*/  FMUL R23, R119, R90 ;  /* 0x0000005a77177220 */ /* 0x020fe20000400000 */
[----:B------:R-:W-:Y:S03]  /*3d90*/  BSSY B1, `(.L_x_84) ;  /* 0x0000006000017945 */ /* 0x000fe60003800000 */
[----:B------:R-:W-:-:S05]  /*3da0*/  FFMA R23, R82, R22, R23 ;  /* 0x0000001652177223 */ /* 0x000fca0000000017 */
[----:B------:R0:W-:Y:S01]  /*3db0*/  @P0 STG.E desc[UR36][R56.64+0xc0], R23 ;  /* 0x0000c01738000986 */ /* 0x0001e2000c101924 */
[----:B------:R-:W-:-:S13]  /*3dc0*/  ISETP.GT.AND P0, PT, R3, 0x8, P2 ;  /* 0x000000080300780c */ /* 0x000fda0001704270 */
[----:B0-----:R-:W-:Y:S05]  /*3dd0*/  @!P0 BRA `(.L_x_85) ;  /* 0x0000000000048947 */ /* 0x001fea0003800000 */
[----:B------:R0:W5:Y:S02]  /*3de0*/  LDG.E.LTC128B R119, desc[UR36][R12.64+0xc4] ;  /* 0x0000c4240c777981 */ /* 0x000164000c1e1920 */
.L_x_85:
[----:B------:R-:W-:Y:S05]  /*3df0*/  BSYNC B1 ;  /* 0x0000000000017941 */ /* 0x000fea0003800000 */
.L_x_84:
        /* <DEDUP_REMOVED lines=8> */
.L_x_87:
[----:B------:R-:W-:Y:S05]  /*3e80*/  BSYNC B1 ;  /* 0x0000000000017941 */ /* 0x000fea0003800000 */
.L_x_86:
[----:B-----5:R-:W-:Y:S01]  /*3e90*/  FMUL R23, R119, R90 ;  /* 0x0000005a77177220 */ /* 0x020fe20000400000 */
[----:B------:R-:W-:Y:S03]  /*3ea0*/  BSSY B1, `(.L_x_88) ;  /* 0x000000d000017945 */ /* 0x000fe60003800000 */
[----:B------:R-:W-:-:S05]  /*3eb0*/  FFMA R23, R84, R22, R23 ;  /* 0x0000001654177223 */ /* 0x000fca0000000017 */
[----:B------:R0:W-:Y:S01]  /*3ec0*/  @P0 STG.E desc[UR36][R14.64+0xe0], R23 ;  /* 0x0000e0170e000986 */ /* 0x0001e2000c101924 */
[----:B------:R-:W-:-:S05]  /*3ed0*/  IADD3 R64, P0, R105, R56, RZ ;  /* 0x0000003869407210 */ /* 0x000fca0007f1e0ff */
[----:B------:R-:W-:Y:S01]  /*3ee0*/  IMAD.X R65, R5, 0x1, R57, P0 ;  /* 0x0000000105417824 */ /* 0x000fe200000e0639 */
[----:B------:R-:W-:-:S05]  /*3ef0*/  IADD3 R66, P0, R105, R56, RZ ;  /* 0x0000003869427210 */ /* 0x000fca0007f1e0ff */
[----:B------:R-:W-:Y:S01]  /*3f00*/  IMAD.X R67, R5, 0x1, R57, P0 ;  /* 0x0000000105437824 */ /* 0x000fe200000e0639 */
[----:B------:R-:W-:-:S05]  /*3f10*/  IADD3 R62, P0, R105, R14, RZ ;  /* 0x0000000e693e7210 */ /* 0x000fca0007f1e0ff */
[----:B------:R-:W-:Y:S01]  /*3f20*/  IMAD.X R63, R5, 0x1, R15, P0 ;  /* 0x00000001053f7824 */ /* 0x000fe200000e060f */
[----:B------:R-:W-:-:S04]  /*3f30*/  ISETP.GT.AND P0, PT, R4, 0x39, PT ;  /* 0x000000390400780c */ /* 0x000fc80003f04270 */
[----:B------:R-:W-:-:S13]  /*3f40*/  ISETP.GT.AND P3, PT, R3, RZ, P0 ;  /* 0x000000ff0300720c */ /* 0x000fda0000764270 */
[----:B0-----:R-:W-:Y:S05]  /*3f50*/  @!P3 BRA `(.L_x_89) ;  /* 0x000000000004b947 */ /* 0x001fea0003800000 */
[----:B------:R0:W5:Y:S02]  /*3f60*/  LDG.E.LTC128B R119, desc[UR36][R8.64+0xe4] ;  /* 0x0000e42408777981 */ /* 0x000164000c1e1920 */
.L_x_89:
[----:B------:R-:W-:Y:S05]  /*3f70*/  BSYNC B1 ;  /* 0x0000000000017941 */ /* 0x000fea0003800000 */
.L_x_88:
[----:B-----5:R-:W-:Y:S01]  /*3f80*/  FMUL R4, R119, R90 ;  /* 0x0000005a77047220 */ /* 0x020fe20000400000 */
[----:B------:R-:W-:Y:S03]  /*3f90*/  BSSY B1, `(.L_x_90) ;  /* 0x0000006000017945 */ /* 0x000fe60003800000 */
[----:B------:R-:W-:-:S05]  /*3fa0*/  FFMA R85, R85, R22, R4 ;  /* 0x0000001655557223 */ /* 0x000fca0000000004 */
[----:B------:R0:W-:Y:S01]  /*3fb0*/  @P3 STG.E desc[UR36][R14.64+0xe4], R85 ;  /* 0x0000e4550e003986 */ /* 0x0001e2000c101924 */
[----:B------:R-:W-:-:S13]  /*3fc0*/  ISETP.GT.AND P3, PT, R3, 0x8, P1 ;  /* 0x000000080300780c */ /* 0x000fda0000f64270 */
[----:B0-----:R-:W-:Y:S05]  /*3fd0*/  @!P3 BRA `(.L_x_91) ;  /* 0x000000000004b947 */ /* 0x001fea0003800000 */
[----:B------:R0:W5:Y:S02]  /*3fe0*/  LDG.E.LTC128B R119, desc[UR36][R12.64+0xe0] ;  /* 0x0000e0240c777981 */ /* 0x000164000c1e1920 */
.L_x_91:
[----:B------:R-:W-:Y:S05]  /*3ff0*/  BSYNC B1 ;  /* 0x0000000000017941 */ /* 0x000fea0003800000 */
.L_x_90:
[----:B-----5:R-:W-:Y:S01]  /*4000*/  FMUL R5, R119, R90 ;  /* 0x0000005a77057220 */ /* 0x020fe20000400000 */
[----:B------:R-:W-:Y:S03]  /*4010*/  BSSY B1, `(.L_x_92) ;  /* 0x0000006000017945 */ /* 0x000fe60003800000 */
[----:B------:R-:W-:-:S05]  /*4020*/  FFMA R5, R86, R22, R5 ;  /* 0x0000001656057223 */ /* 0x000fca0000000005 */
[----:B------:R0:W-:Y:S01]  /*4030*/  @P3 STG.E desc[UR36][R56.64+0xe0], R5 ;  /* 0x0000e00538003986 */ /* 0x0001e2000c101924 */
[----:B------:R-:W-:-:S13]  /*4040*/  ISETP.GT.AND P3, PT, R3, 0x8, P0 ;  /* 0x000000080300780c */ /* 0x000fda0000764270 */
[----:B0-----:R-:W-:Y:S05]  /*4050*/  @!P3 BRA `(.L_x_93) ;  /* 0x000000000004b947 */ /* 0x001fea0003800000 */
[----:B------:R0:W5:Y:S02]  /*4060*/  LDG.E.LTC128B R119, desc[UR36][R12.64+0xe4] ;  /* 0x0000e4240c777981 */ /* 0x000164000c1e1920 */
.L_x_93:
[----:B------:R-:W-:Y:S05]  /*4070*/  BSYNC B1 ;  /* 0x0000000000017941 */ /* 0x000fea0003800000 */
.L_x_92:
[----:B-----5:R-:W-:-:S04]  /*4080*/  FMUL R4, R119, R90 ;  /* 0x0000005a77047220 */ /* 0x020fc80000400000 */
[----:B------:R-:W-:-:S05]  /*4090*/  FFMA R87, R87, R22, R4 ;  /* 0x0000001657577223 */ /* 0x000fca0000000004 */
[----:B------:R0:W-:Y:S01]  /*40a0*/  @P3 STG.E desc[UR36][R56.64+0xe4], R87 ;  /* 0x0000e45738003986 */ /* 0x0001e2000c101924 */
[----:B------:R-:W-:-:S13]  /*40b0*/  ISETP.GT.AND P3, PT, R3, 0x80, P5 ;  /* 0x000000800300780c */ /* 0x000fda0002f64270 */
[----:B------:R-:W2:Y:S01]  /*40c0*/  @P3 LDG.E.LTC128B R119, desc[UR36][R58.64] ;  /* 0x000000243a773981 */ /* 0x000ea2000c1e1920 */
[----:B------:R-:W-:Y:S01]  /*40d0*/  BSSY B1, `(.L_x_94) ;  /* 0x0000008000017945 */ /* 0x000fe20003800000 */
[----:B--2---:R-:W-:-:S04]  /*40e0*/  FMUL R5, R119, R90 ;  /* 0x0000005a77057220 */ /* 0x004fc80000400000 */
[----:B------:R-:W-:-:S05]  /*40f0*/  FFMA R5, R24, R22, R5 ;  /* 0x0000001618057223 */ /* 0x000fca0000000005 */
[----:B------:R0:W-:Y:S01]  /*4100*/  @P3 STG.E desc[UR36][R62.64], R5 ;  /* 0x000000053e003986 */ /* 0x0001e2000c101924 */
[----:B------:R-:W-:-:S04]  /*4110*/  ISETP.NE.AND P3, PT, R118, RZ, PT ;  /* 0x000000ff7600720c */ /* 0x000fc80003f65270 */
[----:B------:R-:W-:-:S13]  /*4120*/  ISETP.GT.AND P3, PT, R3, 0x80, P3 ;  /* 0x000000800300780c */ /* 0x000fda0001f64270 */
[----:B0-----:R-:W-:Y:S05]  /*4130*/  @!P3 BRA `(.L_x_95) ;  /* 0x000000000004b947 */ /* 0x001fea0003800000 */
[----:B------:R0:W5:Y:S02]  /*4140*/  LDG.E.LTC128B R119, desc[UR36][R10.64+0x4] ;  /* 0x000004240a777981 */ /* 0x000164000c1e1920 */
.L_x_95:
[----:B------:R-:W-:Y:S05]  /*4150*/  BSYNC B1 ;  /* 0x0000000000017941 */ /* 0x000fea0003800000 */
.L_x_94:
[----:B-----5:R-:W-:Y:S01]  /*4160*/  FMUL R4, R119, R90 ;  /* 0x0000005a77047220 */ /* 0x020fe20000400000 */
[----:B------:R-:W-:Y:S01]  /*4170*/  @P3 IMAD.MOV.U32 R5, RZ, RZ, R63 ;  /* 0x000000ffff053224 */ /* 0x000fe200078e003f */
[----:B------:R-:W-:Y:S01]  /*4180*/  ISETP.GT.AND P5, PT, R3, 0x88, P5 ;  /* 0x000000880300780c */ /* 0x000fe20002fa4270 */
[----:B------:R-:W-:Y:S01]  /*4190*/  BSSY B1, `(.L_x_96) ;  /* 0x0000006000017945 */ /* 0x000fe20003800000 */
[----:B------:R-:W-:Y:S01]  /*41a0*/  FFMA R25, R25, R22, R4 ;  /* 0x0000001619197223 */ /* 0x000fe20000000004 */
[----:B------:R-:W-:-:S05]  /*41b0*/  @P3 IMAD.MOV.U32 R4, RZ, RZ, R62 ;  /* 0x000000ffff043224 */ /* 0x000fca00078e003e */
[----:B------:R2:W-:Y:S05]  /*41c0*/  @P3 STG.E desc[UR36][R4.64+0x4], R25 ;  /* 0x0000041904003986 */ /* 0x0005ea000c101924 */
[----:B------:R-:W-:Y:S05]  /*41d0*/  @!P5 BRA `(.L_x_97) ;  /* 0x000000000004d947 */ /* 0x000fea0003800000 */
[----:B------:R0:W5:Y:S02]  /*41e0*/  LDG.E.LTC128B R119, desc[UR36][R60.64] ;  /* 0x000000243c777981 */ /* 0x000164000c1e1920 */
.L_x_97:
[----:B------:R-:W-:Y:S05]  /*41f0*/  BSYNC B1 ;  /* 0x0000000000017941 */ /* 0x000fea0003800000 */
.L_x_96:
[----:B--2--5:R-:W-:Y:S01]  /*4200*/  FMUL R5, R119, R90 ;  /* 0x0000005a77057220 */ /* 0x024fe20000400000 */
[----:B------:R-:W-:Y:S01]  /*4210*/  ISETP.NE.AND P3, PT, R118, RZ, PT ;  /* 0x000000ff7600720c */ /* 0x000fe20003f65270 */
[----:B------:R-:W-:Y:S02]  /*4220*/  BSSY B1, `(.L_x_98) ;  /* 0x0000006000017945 */ /* 0x000fe40003800000 */
[----:B------:R-:W-:Y:S01]  /*4230*/  FFMA R5, R26, R22, R5 ;  /* 0x000000161a057223 */ /* 0x000fe20000000005 */
[----:B------:R-:W-:-:S04]  /*4240*/  ISETP.GT.AND P3, PT, R3, 0x88, P3 ;  /* 0x000000880300780c */ /* 0x000fc80001f64270 */
[----:B------:R2:W-:Y:S09]  /*4250*/  @P5 STG.E desc[UR36][R64.64], R5 ;  /* 0x0000000540005986 */ /* 0x0005f2000c101924 */
[----:B------:R-:W-:Y:S05]  /*4260*/  @!P3 BRA `(.L_x_99) ;  /* 0x000000000004b947 */ /* 0x000fea0003800000 */
[----:B------:R0:W5:Y:S02]  /*4270*/  LDG.E.LTC128B R119, desc[UR36][R20.64+0x4] ;  /* 0x0000042414777981 */ /* 0x000164000c1e1920 */
.L_x_99:
[----:B------:R-:W-:Y:S05]  /*4280*/  BSYNC B1 ;  /* 0x0000000000017941 */ /* 0x000fea0003800000 */
.L_x_98:
[----:B-----5:R-:W-:Y:S01]  /*4290*/  FMUL R4, R119, R90 ;  /* 0x0000005a77047220 */ /* 0x020fe20000400000 */
[----:B------:R-:W-:Y:S01]  /*42a0*/  ISETP.NE.AND P5, PT, R116, RZ, PT ;  /* 0x000000ff7400720c */ /* 0x000fe20003fa5270 */
[----:B------:R-:W-:Y:S02]  /*42b0*/  BSSY B1, `(.L_x_100) ;  /* 0x0000006000017945 */ /* 0x000fe40003800000 */
[----:B------:R-:W-:-:S05]  /*42c0*/  FFMA R27, R27, R22, R4 ;  /* 0x000000161b1b7223 */ /* 0x000fca0000000004 */
[----:B------:R0:W-:Y:S01]  /*42d0*/  @P3 STG.E desc[UR36][R66.64+0x4], R27 ;  /* 0x0000041b42003986 */ /* 0x0001e2000c101924 */
[----:B------:R-:W-:-:S13]  /*42e0*/  ISETP.GT.AND P3, PT, R3, 0x80, P5 ;  /* 0x000000800300780c */ /* 0x000fda0002f64270 */
[----:B0-----:R-:W-:Y:S05]  /*42f0*/  @!P3 BRA `(.L_x_101) ;  /* 0x000000000004b947 */ /* 0x001fea0003800000 */
[----:B------:R0:W5:Y:S02]  /*4300*/  LDG.E.LTC128B R119, desc[UR36][R10.64+0x20] ;  /* 0x000020240a777981 */ /* 0x000164000c1e1920 */
.L_x_101:
[----:B------:R-:W-:Y:S05]  /*4310*/  BSYNC B1 ;  /* 0x0000000000017941 */ /* 0x000fea0003800000 */
.L_x_100:
[----:B--2--5:R-:W-:Y:S01]  /*4320*/  FMUL R5, R119, R90 ;  /* 0x0000005a77057220 */ /* 0x024fe20000400000 */
[----:B------:R-:W-:Y:S01]  /*4330*/  @P3 IMAD.MOV.U32 R4, RZ, RZ, R62 ;  /* 0x000000ffff043224 */ /* 0x000fe200078e003e */
[----:B------:R-:W-:Y:S01]  /*4340*/  ISETP.NE.AND P5, PT, R117, RZ, PT ;  /* 0x000000ff7500720c */ /* 0x000fe20003fa5270 */
[----:B------:R-:W-:Y:S01]  /*4350*/  BSSY B1, `(.L_x_102) ;  /* 0x0000007000017945 */ /* 0x000fe20003800000 */
[----:B-1--4-:R-:W-:Y:S01]  /*4360*/  FFMA R9, R28, R22, R5 ;  /* 0x000000161c097223 */ /* 0x012fe20000000005 */
[----:B------:R-:W-:-:S05]  /*4370*/  @P3 IMAD.MOV.U32 R5, RZ, RZ, R63 ;  /* 0x000000ffff053224 */ /* 0x000fca00078e003f */
[----:B------:R1:W-:Y:S01]  /*4380*/  @P3 STG.E desc[UR36][R4.64+0x20], R9 ;  /* 0x0000200904003986 */ /* 0x0003e2000c101924 */
[----:B------:R-:W-:-:S13]  /*4390*/  ISETP.GT.AND P3, PT, R3, 0x80, P5 ;  /* 0x000000800300780c */ /* 0x000fda0002f64270 */
[----:B-1----:R-:W-:Y:S05]  /*43a0*/  @!P3 BRA `(.L_x_103) ;  /* 0x000000000004b947 */ /* 0x002fea0003800000 */
[----:B------:R1:W5:Y:S02]  /*43b0*/  LDG.E.LTC128B R119, desc[UR36][R10.64+0x24] ;  /* 0x000024240a777981 */ /* 0x000364000c1e1920 */
.L_x_103:
[----:B------:R-:W-:Y:S05]  /*43c0*/  BSYNC B1 ;  /* 0x0000000000017941 */ /* 0x000fea0003800000 */
.L_x_102:
[----:B-----5:R-:W-:Y:S01]  /*43d0*/  FMUL R4, R119, R90 ;  /* 0x0000005a77047220 */ /* 0x020fe20000400000 */
[----:B------:R-:W-:Y:S01]  /*43e0*/  @P3 IMAD.MOV.U32 R5, RZ, RZ, R63 ;  /* 0x000000ffff053224 */ /* 0x000fe200078e003f */
[----:B------:R-:W-:Y:S02]  /*43f0*/  BSSY B1, `(.L_x_104) ;  /* 0x0000008000017945 */ /* 0x000fe40003800000 */
[----:B------:R-:W-:Y:S01]  /*4400*/  FFMA R29, R29, R22, R4 ;  /* 0x000000161d1d7223 */ /* 0x000fe20000000004 */
[----:B------:R-:W-:-:S05]  /*4410*/  @P3 MOV R4, R62 ;  /* 0x0000003e00043202 */ /* 0x000fca0000000f00 */
[----:B------:R2:W-:Y:S01]  /*4420*/  @P3 STG.E desc[UR36][R4.64+0x24], R29 ;  /* 0x0000241d04003986 */ /* 0x0005e2000c101924 */
[----:B------:R-:W-:-:S04]  /*4430*/  ISETP.NE.AND P3, PT, R116, RZ, PT ;  /* 0x000000ff7400720c */ /* 0x000fc80003f65270 */
[----:B------:R-:W-:-:S13]  /*4440*/  ISETP.GT.AND P3, PT, R3, 0x88, P3 ;  /* 0x000000880300780c */ /* 0x000fda0001f64270 */
[----:B--2---:R-:W-:Y:S05]  /*4450*/  @!P3 BRA `(.L_x_105) ;  /* 0x000000000004b947 */ /* 0x004fea0003800000 */
[----:B------:R2:W5:Y:S02]  /*4460*/  LDG.E.LTC128B R119, desc[UR36][R20.64+0x20] ;  /* 0x0000202414777981 */ /* 0x000564000c1e1920 */
.L_x_105:
[----:B------:R-:W-:Y:S05]  /*4470*/  BSYNC B1 ;  /* 0x0000000000017941 */ /* 0x000fea0003800000 */
.L_x_104:
[----:B-----5:R-:W-:Y:S01]  /*4480*/  FMUL R5, R119, R90 ;  /* 0x0000005a77057220 */ /* 0x020fe20000400000 */
[----:B------:R-:W-:Y:S03]  /*4490*/  BSSY B1, `(.L_x_106) ;  /* 0x0000006000017945 */ /* 0x000fe60003800000 */
[----:B------:R-:W-:-:S05]  /*44a0*/  FFMA R5, R30, R22, R5 ;  /* 0x000000161e057223 */ /* 0x000fca0000000005 */
[----:B------:R4:W-:Y:S01]  /*44b0*/  @P3 STG.E desc[UR36][R6.64+0x20], R5 ;  /* 0x0000200506003986 */ /* 0x0009e2000c101924 */
[----:B------:R-:W-:-:S13]  /*44c0*/  ISETP.GT.AND P3, PT, R3, 0x88, P5 ;  /* 0x000000880300780c */ /* 0x000fda0002f64270 */
[----:B----4-:R-:W-:Y:S05]  /*44d0*/  @!P3 BRA `(.L_x_107) ;  /* 0x000000000004b947 */ /* 0x010fea0003800000 */
[----:B------:R4:W5:Y:S02]  /*44e0*/  LDG.E.LTC128B R119, desc[UR36][R20.64+0x24] ;  /* 0x0000242414777981 */ /* 0x000964000c1e1920 */
.L_x_107:
[----:B------:R-:W-:Y:S05]  /*44f0*/  BSYNC B1 ;  /* 0x0000000000017941 */ /* 0x000fea0003800000 */
.L_x_106:
[----:B-----5:R-:W-:Y:S01]  /*4500*/  FMUL R4, R119, R90 ;  /* 0x0000005a77047220 */ /* 0x020fe20000400000 */
[----:B------:R-:W-:Y:S01]  /*4510*/  @P3 IMAD.MOV.U32 R5, RZ, RZ, R7 ;  /* 0x000000ffff053224 */ /* 0x000fe200078e0007 */
[----:B------:R-:W-:Y:S01]  /*4520*/  ISETP.NE.AND P5, PT, R102, RZ, PT ;  /* 0x000000ff6600720c */ /* 0x000fe20003fa5270 */
[----:B------:R-:W-:Y:S01]  /*4530*/  BSSY B1, `(.L_x_108) ;  /* 0x0000007000017945 */ /* 0x000fe20003800000 */
[----:B------:R-:W-:Y:S01]  /*4540*/  FFMA R31, R31, R22, R4 ;  /* 0x000000161f1f7223 */ /* 0x000fe20000000004 */
[----:B------:R-:W-:-:S05]  /*4550*/  @P3 IMAD.MOV.U32 R4, RZ, RZ, R6 ;  /* 0x000000ffff043224 */ /* 0x000fca00078e0006 */
[----:B------:R0:W-:Y:S01]  /*4560*/  @P3 STG.E desc[UR36][R4.64+0x24], R31 ;  /* 0x0000241f04003986 */ /* 0x0001e2000c101924 */
[----:B------:R-:W-:-:S13]  /*4570*/  ISETP.GT.AND P3, PT, R3, 0x80, P5 ;  /* 0x000000800300780c */ /* 0x000fda0002f64270 */
[----:B0-----:R-:W-:Y:S05]  /*4580*/  @!P3 BRA `(.L_x_109) ;  /* 0x000000000004b947 */ /* 0x001fea0003800000 */
[----:B------:R0:W5:Y:S02]  /*4590*/  LDG.E.LTC128B R119, desc[UR36][R10.64+0x40] ;  /* 0x000040240a777981 */ /* 0x000164000c1e1920 */
.L_x_109:
[----:B------:R-:W-:Y:S05]  /*45a0*/  BSYNC B1 ;  /* 0x0000000000017941 */ /* 0x000fea0003800000 */
.L_x_108:
        /* <DEDUP_REMOVED lines=10> */
.L_x_111:
[----:B------:R-:W-:Y:S05]  /*4650*/  BSYNC B1 ;  /* 0x0000000000017941 */ /* 0x000fea0003800000 */
.L_x_110:
[----:B-----5:R-:W-:Y:S01]  /*4660*/  FMUL R4, R119, R90 ;  /* 0x0000005a77047220 */ /* 0x020fe20000400000 */
[----:B------:R-:W-:Y:S01]  /*4670*/  @P3 IMAD.MOV.U32 R5, RZ, RZ, R63 ;  /* 0x000000ffff053224 */ /* 0x000fe200078e003f */
[----:B------:R-:W-:Y:S02]  /*4680*/  BSSY B1, `(.L_x_112) ;  /* 0x0000008000017945 */ /* 0x000fe40003800000 */
[----:B------:R-:W-:Y:S01]  /*4690*/  FFMA R33, R33, R22, R4 ;  /* 0x0000001621217223 */ /* 0x000fe20000000004 */
[----:B------:R-:W-:-:S05]  /*46a0*/  @P3 IMAD.MOV.U32 R4, RZ, RZ, R62 ;  /* 0x000000ffff043224 */ /* 0x000fca00078e003e */
[----:B------:R0:W-:Y:S01]  /*46b0*/  @P3 STG.E desc[UR36][R4.64+0x44], R33 ;  /* 0x0000442104003986 */ /* 0x0001e2000c101924 */
[----:B------:R-:W-:-:S04]  /*46c0*/  ISETP.NE.AND P3, PT, R102, RZ, PT ;  /* 0x000000ff6600720c */ /* 0x000fc80003f65270 */
[----:B------:R-:W-:-:S13]  /*46d0*/  ISETP.GT.AND P3, PT, R3, 0x88, P3 ;  /* 0x000000880300780c */ /* 0x000fda0001f64270 */
[----:B0-----:R-:W-:Y:S05]  /*46e0*/  @!P3 BRA `(.L_x_113) ;  /* 0x000000000004b947 */ /* 0x001fea0003800000 */
[----:B------:R0:W5:Y:S02]  /*46f0*/  LDG.E.LTC128B R119, desc[UR36][R20.64+0x40] ;  /* 0x0000402414777981 */ /* 0x000164000c1e1920 */
.L_x_113:
[----:B------:R-:W-:Y:S05]  /*4700*/  BSYNC B1 ;  /* 0x0000000000017941 */ /* 0x000fea0003800000 */
.L_x_112:
[----:B-----5:R-:W-:Y:S01]  /*4710*/  FMUL R5, R119, R90 ;  /* 0x0000005a77057220 */ /* 0x020fe20000400000 */
[----:B------:R-:W-:Y:S01]  /*4720*/  @P3 MOV R4, R6 ;  /* 0x0000000600043202 */ /* 0x000fe20000000f00 */
[----:B------:R-:W-:Y:S02]  /*4730*/  BSSY B1, `(.L_x_114) ;  /* 0x0000007000017945 */ /* 0x000fe40003800000 */
[----:B------:R-:W-:Y:S01]  /*4740*/  FFMA R9, R34, R22, R5 ;  /* 0x0000001622097223 */ /* 0x000fe20000000005 */
[----:B------:R-:W-:-:S05]  /*4750*/  @P3 IMAD.MOV.U32 R5, RZ, RZ, R7 ;  /* 0x000000ffff053224 */ /* 0x000fca00078e0007 */
[----:B------:R0:W-:Y:S01]  /*4760*/  @P3 STG.E desc[UR36][R4.64+0x40], R9 ;  /* 0x0000400904003986 */ /* 0x0001e2000c101924 */
[----:B------:R-:W-:-:S13]  /*4770*/  ISETP.GT.AND P3, PT, R3, 0x88, P5 ;  /* 0x000000880300780c */ /* 0x000fda0002f64270 */
[----:B0-----:R-:W-:Y:S05]  /*4780*/  @!P3 BRA `(.L_x_115) ;  /* 0x000000000004b947 */ /* 0x001fea0003800000 */
[----:B------:R0:W5:Y:S02]  /*4790*/  LDG.E.LTC128B R119, desc[UR36][R20.64+0x44] ;  /* 0x0000442414777981 */ /* 0x000164000c1e1920 */
.L_x_115:
[----:B------:R-:W-:Y:S05]  /*47a0*/  BSYNC B1 ;  /* 0x0000000000017941 */ /* 0x000fea0003800000 */
.L_x_114:
        /* <DEDUP_REMOVED lines=10> */
.L_x_117:
[----:B------:R-:W-:Y:S05]  /*4850*/  BSYNC B1 ;  /* 0x0000000000017941 */ /* 0x000fea0003800000 */
.L_x_116:
        /* <DEDUP_REMOVED lines=10> */
.L_x_119:
[----:B------:R-:W-:Y:S05]  /*4900*/  BSYNC B1 ;  /* 0x0000000000017941 */ /* 0x000fea0003800000 */
.L_x_118:
        /* <DEDUP_REMOVED lines=10> */
.L_x_121:
[----:B------:R-:W-:Y:S05]  /*49b0*/  BSYNC B1 ;  /* 0x0000000000017941 */ /* 0x000fea0003800000 */
.L_x_120:
        /* <DEDUP_REMOVED lines=9> */
.L_x_123:
[----:B------:R-:W-:Y:S05]  /*4a50*/  BSYNC B1 ;  /* 0x0000000000017941 */ /* 0x000fea0003800000 */
.L_x_122:
        /* <DEDUP_REMOVED lines=10> */
.L_x_125:
[----:B------:R-:W-:Y:S05]  /*4b00*/  BSYNC B1 ;  /* 0x0000000000017941 */ /* 0x000fea0003800000 */
.L_x_124:
        /* <DEDUP_REMOVED lines=10> */
.L_x_127:
[----:B------:R-:W-:Y:S05]  /*4bb0*/  BSYNC B1 ;  /* 0x0000000000017941 */ /* 0x000fea0003800000 */
.L_x_126:
        /* <DEDUP_REMOVED lines=10> */
.L_x_129:
[----:B------:R-:W-:Y:S05]  /*4c60*/  BSYNC B1 ;  /* 0x0000000000017941 */ /* 0x000fea0003800000 */
.L_x_128:
        /* <DEDUP_REMOVED lines=9> */
.L_x_131:
[----:B------:R-:W-:Y:S05]  /*4d00*/  BSYNC B1 ;  /* 0x0000000000017941 */ /* 0x000fea0003800000 */
.L_x_130:
        /* <DEDUP_REMOVED lines=10> */
.L_x_133:
[----:B------:R-:W-:Y:S05]  /*4db0*/  BSYNC B1 ;  /* 0x0000000000017941 */ /* 0x000fea0003800000 */
.L_x_132:
[----:B-----5:R-:W-:Y:S01]  /*4dc0*/  FMUL R5, R119, R90 ;  /* 0x0000005a77057220 */ /* 0x020fe20000400000 */
[----:B------:R-:W-:Y:S01]  /*4dd0*/  @P3 IMAD.MOV.U32 R4, RZ, RZ, R62 ;  /* 0x000000ffff043224 */ /* 0x000fe200078e003e */
[----:B------:R-:W-:Y:S02]  /*4de0*/  BSSY B1, `(.L_x_134) ;  /* 0x0000007000017945 */ /* 0x000fe40003800000 */
[----:B------:R-:W-:Y:S01]  /*4df0*/  FFMA R9, R44, R22, R5 ;  /* 0x000000162c097223 */ /* 0x000fe20000000005 */
[----:B------:R-:W-:-:S05]  /*4e00*/  @P3 IMAD.MOV.U32 R5, RZ, RZ, R63 ;  /* 0x000000ffff053224 */ /* 0x000fca00078e003f */
[----:B------:R0:W-:Y:S01]  /*4e10*/  @P3 STG.E desc[UR36][R4.64+0xa0], R9 ;  /* 0x0000a00904003986 */ /* 0x0001e2000c101924 */
[----:B------:R-:W-:-:S13]  /*4e20*/  ISETP.GT.AND P3, PT, R3, 0x80, P4 ;  /* 0x000000800300780c */ /* 0x000fda0002764270 */
[----:B0-----:R-:W-:Y:S05]  /*4e30*/  @!P3 BRA `(.L_x_135) ;  /* 0x000000000004b947 */ /* 0x001fea0003800000 */
[----:B------:R0:W5:Y:S02]  /*4e40*/  LDG.E.LTC128B R119, desc[UR36][R10.64+0xa4] ;  /* 0x0000a4240a777981 */ /* 0x000164000c1e1920 */
.L_x_135:
[----:B------:R-:W-:Y:S05]  /*4e50*/  BSYNC B1 ;  /* 0x0000000000017941 */ /* 0x000fea0003800000 */
.L_x_134:
        /* <DEDUP_REMOVED lines=9> */
.L_x_137:
[----:B------:R-:W-:Y:S05]  /*4ef0*/  BSYNC B1 ;  /* 0x0000000000017941 */ /* 0x000fea0003800000 */
.L_x_136:
        /* <DEDUP_REMOVED lines=9> */
.L_x_139:
[----:B------:R-:W-:Y:S05]  /*4f90*/  BSYNC B1 ;  /* 0x0000000000017941 */ /* 0x000fea0003800000 */
.L_x_138:
        /* <DEDUP_REMOVED lines=9> */
.L_x_141:
[----:B------:R-:W-:Y:S05]  /*5030*/  BSYNC B1 ;  /* 0x0000000000017941 */ /* 0x000fea0003800000 */
.L_x_140:
        /* <DEDUP_REMOVED lines=9> */
.L_x_143:
[----:B------:R-:W-:Y:S05]  /*50d0*/  BSYNC B1 ;  /* 0x0000000000017941 */ /* 0x000fea0003800000 */
.L_x_142:
        /* <DEDUP_REMOVED lines=9> */
.L_x_145:
[----:B------:R-:W-:Y:S05]  /*5170*/  BSYNC B1 ;  /* 0x0000000000017941 */ /* 0x000fea0003800000 */
.L_x_144:
[----:B0----5:R-:W-:Y:S01]  /*5180*/  FMUL R5, R119, R90 ;  /* 0x0000005a77057220 */ /* 0x021fe20000400000 */
[----:B------:R-:W-:Y:S01]  /*5190*/  @P6 MOV R4, R6 ;  /* 0x0000000600046202 */ /* 0x000fe20000000f00 */
[----:B------:R-:W-:Y:S01]  /*51a0*/  BSSY B1, `(.L_x_146) ;  /* 0x0000007000017945 */ /* 0x000fe20003800000 */
[----:B------:R-:W-:Y:S01]  /*51b0*/  ISETP.GT.AND P2, PT, R3, 0x88, P2 ;  /* 0x000000880300780c */ /* 0x000fe20001744270 */
[----:B------:R-:W-:Y:S01]  /*51c0*/  FFMA R9, R50, R22, R5 ;  /* 0x0000001632097223 */ /* 0x000fe20000000005 */
[----:B------:R-:W-:-:S05]  /*51d0*/  @P6 IMAD.MOV.U32 R5, RZ, RZ, R7 ;  /* 0x000000ffff056224 */ /* 0x000fca00078e0007 */
[----:B------:R0:W-:Y:S06]  /*51e0*/  @P6 STG.E desc[UR36][R4.64+0xc0], R9 ;  /* 0x0000c00904006986 */ /* 0x0001ec000c101924 */
[----:B------:R-:W-:Y:S05]  /*51f0*/  @!P2 BRA `(.L_x_147) ;  /* 0x000000000004a947 */ /* 0x000fea0003800000 */
[----:B------:R0:W5:Y:S02]  /*5200*/  LDG.E.LTC128B R119, desc[UR36][R20.64+0xc4] ;  /* 0x0000c42414777981 */ /* 0x000164000c1e1920 */
.L_x_147:
[----:B------:R-:W-:Y:S05]  /*5210*/  BSYNC B1 ;  /* 0x0000000000017941 */ /* 0x000fea0003800000 */
.L_x_146:
[----:B0----5:R-:W-:Y:S01]  /*5220*/  FMUL R4, R119, R90 ;  /* 0x0000005a77047220 */ /* 0x021fe20000400000 */
        /* <DEDUP_REMOVED lines=8> */
.L_x_149:
[----:B------:R-:W-:Y:S05]  /*52b0*/  BSYNC B1 ;  /* 0x0000000000017941 */ /* 0x000fea0003800000 */
.L_x_148:
        /* <DEDUP_REMOVED lines=9> */
.L_x_151:
[----:B------:R-:W-:Y:S05]  /*5350*/  BSYNC B1 ;  /* 0x0000000000017941 */ /* 0x000fea0003800000 */
.L_x_150:
[----:B0----5:R-:W-:Y:S01]  /*5360*/  FMUL R4, R119, R90 ;  /* 0x0000005a77047220 */ /* 0x021fe20000400000 */
[----:B------:R-:W-:Y:S01]  /*5370*/  ISETP.GT.AND P1, PT, R3, 0x88, P1 ;  /* 0x000000880300780c */ /* 0x000fe20000f24270 */
[----:B------:R-:W-:Y:S02]  /*5380*/  BSSY B1, `(.L_x_152) ;  /* 0x0000005000017945 */ /* 0x000fe40003800000 */
[----:B------:R-:W-:-:S05]  /*5390*/  FFMA R53, R53, R22, R4 ;  /* 0x0000001635357223 */ /* 0x000fca0000000004 */
[----:B------:R0:W-:Y:S05]  /*53a0*/  @P2 STG.E desc[UR36][R62.64+0xe4], R53 ;  /* 0x0000e4353e002986 */ /* 0x0001ea000c101924 */
[----:B------:R-:W-:Y:S05]  /*53b0*/  @!P1 BRA `(.L_x_153) ;  /* 0x0000000000049947 */ /* 0x000fea0003800000 */
[----:B------:R0:W5:Y:S02]  /*53c0*/  LDG.E.LTC128B R119, desc[UR36][R20.64+0xe0] ;  /* 0x0000e02414777981 */ /* 0x000164000c1e1920 */
.L_x_153:
[----:B------:R-:W-:Y:S05]  /*53d0*/  BSYNC B1 ;  /* 0x0000000000017941 */ /* 0x000fea0003800000 */
.L_x_152:
        /* <DEDUP_REMOVED lines=9> */
.L_x_155:
[----:B------:R-:W-:Y:S05]  /*5470*/  BSYNC B1 ;  /* 0x0000000000017941 */ /* 0x000fea0003800000 */
.L_x_154:
[----:B0----5:R-:W-:-:S04]  /*5480*/  FMUL R4, R119, R90 ;  /* 0x0000005a77047220 */ /* 0x021fc80000400000 */
[----:B------:R-:W-:Y:S01]  /*5490*/  FFMA R55, R55, R22, R4 ;  /* 0x0000001637377223 */ /* 0x000fe20000000004 */
[----:B------:R-:W-:Y:S06]  /*54a0*/  @!P0 BRA `(.L_x_156) ;  /* 0x0000001000608947 */ /* 0x000fec0003800000 */
[----:B------:R0:W-:Y:S01]  /*54b0*/  STG.E desc[UR36][R6.64+0xe4], R55 ;  /* 0x0000e43706007986 */ /* 0x0001e2000c101924 */
[----:B------:R-:W-:Y:S05]  /*54c0*/  BRA `(.L_x_156) ;  /* 0x0000001000587947 */ /* 0x000fea0003800000 */
.L_x_33:
[----:B------:R-:W-:Y:S01]  /*54d0*/  ULDC.64 UR4, c[0x0][0x5c0] ;  /* 0x0001700000047ab9 */ /* 0x000fe20000000a00 */
[----:B------:R-:W-:Y:S01]  /*54e0*/  ISETP.GT.AND P4, PT, R4, 0x1, PT ;  /* 0x000000010400780c */ /* 0x000fe20003f84270 */
[-C--:B------:R-:W-:Y:S01]  /*54f0*/  FMUL R5, R56, R22.reuse ;  /* 0x0000001638057220 */ /* 0x080fe20000400000 */
[----:B------:R-:W-:Y:S01]  /*5500*/  LEA R8, P2, R12, UR4, 0x2 ;  /* 0x000000040c087c11 */ /* 0x000fe2000f8410ff */
[-C--:B------:R-:W-:Y:S01]  /*5510*/  FMUL R57, R57, R22.reuse ;  /* 0x0000001639397220 */ /* 0x080fe20000400000 */
[----:B------:R-:W-:Y:S01]  /*5520*/  ISETP.GT.AND P1, PT, R3, RZ, P4 ;  /* 0x000000ff0300720c */ /* 0x000fe20002724270 */
[----:B------:R-:W-:Y:S01]  /*5530*/  IMAD.SHL.U32 R105, R92, 0x4, RZ ;  /* 0x000000045c697824 */ /* 0x000fe200078e00ff */
[----:B------:R-:W-:Y:S01]  /*5540*/  LEA.HI.X R9, R12, UR5, R15, 0x2, P2 ;  /* 0x000000050c097c11 */ /* 0x000fe200090f140f */
[-C--:B------:R-:W-:Y:S01]  /*5550*/  FMUL R59, R59, R22.reuse ;  /* 0x000000163b3b7220 */ /* 0x080fe20000400000 */
[----:B------:R-:W-:Y:S01]  /*5560*/  SHF.L.U32 R13, R91, 0x2, RZ ;  /* 0x000000025b0d7819 */ /* 0x000fe200000006ff */
[-C--:B------:R-:W-:Y:S01]  /*5570*/  FMUL R61, R61, R22.reuse ;  /* 0x000000163d3d7220 */ /* 0x080fe20000400000 */
[----:B------:R-:W-:Y:S01]  /*5580*/  SHF.L.U64.HI R7, R91, 0x2, R94 ;  /* 0x000000025b077819 */ /* 0x000fe2000001025e */
[----:B------:R0:W-:Y:S01]  /*5590*/  @P0 STG.E desc[UR36][R8.64], R5 ;  /* 0x0000000508000986 */ /* 0x0001e2000c101924 */
[----:B------:R-:W-:Y:S01]  /*55a0*/  ISETP.GT.AND P0, PT, R3, 0x8, P5 ;  /* 0x000000080300780c */ /* 0x000fe20002f04270 */
[----:B------:R-:W-:Y:S01]  /*55b0*/  FMUL R63, R63, R22 ;  /* 0x000000163f3f7220 */ /* 0x000fe20000400000 */
[----:B------:R-:W-:Y:S01]  /*55c0*/  IADD3 R10, P2, R13, R8, RZ ;  /* 0x000000080d0a7210 */ /* 0x000fe20007f5e0ff */
[----:B------:R-:W-:Y:S01]  /*55d0*/  FMUL R65, R65, R22 ;  /* 0x0000001641417220 */ /* 0x000fe20000400000 */
[----:B------:R-:W-:Y:S01]  /*55e0*/  SHF.L.U64.HI R103, R92, 0x2, R93 ;  /* 0x000000025c677819 */ /* 0x000fe2000001025d */
[----:B------:R-:W-:Y:S01]  /*55f0*/  @P1 STG.E desc[UR36][R8.64+0x4], R57 ;  /* 0x0000043908001986 */ /* 0x000fe2000c101924 */
[----:B------:R-:W-:Y:S01]  /*5600*/  ISETP.GT.AND P3, PT, R4, 0x8, PT ;  /* 0x000000080400780c */ /* 0x000fe20003f64270 */
[----:B------:R-:W-:Y:S01]  /*5610*/  IMAD.X R11, R7, 0x1, R9, P2 ;  /* 0x00000001070b7824 */ /* 0x000fe200010e0609 */
[----:B------:R-:W-:Y:S01]  /*5620*/  IADD3 R6, P1, P2, R105, R8, R13 ;  /* 0x0000000869067210 */ /* 0x000fe20007a3e00d */
[-C--:B------:R-:W-:Y:S01]  /*5630*/  FMUL R13, R60, R22.reuse ;  /* 0x000000163c0d7220 */ /* 0x080fe20000400000 */
[-C--:B------:R-:W-:Y:S01]  /*5640*/  FMUL R67, R67, R22.reuse ;  /* 0x0000001643437220 */ /* 0x080fe20000400000 */
[-C--:B0-----:R-:W-:Y:S01]  /*5650*/  FMUL R5, R58, R22.reuse ;  /* 0x000000163a057220 */ /* 0x081fe20000400000 */
[----:B------:R-:W-:Y:S01]  /*5660*/  IADD3.X R7, R103, R9, R7, P1, P2 ;  /* 0x0000000967077210 */ /* 0x000fe20000fe4407 */
[-C--:B------:R-:W-:Y:S01]  /*5670*/  FMUL R69, R69, R22.reuse ;  /* 0x0000001645457220 */ /* 0x080fe20000400000 */
[----:B------:R-:W-:Y:S01]  /*5680*/  ISETP.GT.AND P1, PT, R3, 0x8, P4 ;  /* 0x000000080300780c */ /* 0x000fe20002724270 */
[-C--:B------:R-:W-:Y:S01]  /*5690*/  FMUL R71, R71, R22.reuse ;  /* 0x0000001647477220 */ /* 0x080fe20000400000 */
[----:B------:R0:W-:Y:S01]  /*56a0*/  @P0 STG.E desc[UR36][R10.64], R5 ;  /* 0x000000050a000986 */ /* 0x0001e2000c101924 */
[----:B------:R-:W-:Y:S01]  /*56b0*/  ISETP.GT.AND P0, PT, R3, RZ, P3 ;  /* 0x000000ff0300720c */ /* 0x000fe20001f04270 */
[-C--:B------:R-:W-:Y:S01]  /*56c0*/  FMUL R73, R73, R22.reuse ;  /* 0x0000001649497220 */ /* 0x080fe20000400000 */
[C---:B------:R-:W-:Y:S01]  /*56d0*/  ISETP.GT.AND P2, PT, R4.reuse, 0x9, PT ;  /* 0x000000090400780c */ /* 0x040fe20003f44270 */
[-C--:B------:R-:W-:Y:S01]  /*56e0*/  FMUL R75, R75, R22.reuse ;  /* 0x000000164b4b7220 */ /* 0x080fe20000400000 */
[----:B------:R-:W-:Y:S01]  /*56f0*/  ISETP.GT.AND P4, PT, R4, 0x29, PT ;  /* 0x000000290400780c */ /* 0x000fe20003f84270 */
[-C--:B------:R-:W-:Y:S01]  /*5700*/  FMUL R77, R77, R22.reuse ;  /* 0x000000164d4d7220 */ /* 0x080fe20000400000 */
[-C--:B------:R-:W-:Y:S01]  /*5710*/  FMUL R79, R79, R22.reuse ;  /* 0x000000164f4f7220 */ /* 0x080fe20000400000 */
[-C--:B------:R-:W-:Y:S01]  /*5720*/  FMUL R81, R81, R22.reuse ;  /* 0x0000001651517220 */ /* 0x080fe20000400000 */
[-C--:B------:R-:W-:Y:S01]  /*5730*/  FMUL R83, R83, R22.reuse ;  /* 0x0000001653537220 */ /* 0x080fe20000400000 */
[-C--:B------:R-:W-:Y:S01]  /*5740*/  FMUL R23, R84, R22.reuse ;  /* 0x0000001654177220 */ /* 0x080fe20000400000 */
[----:B------:R-:W-:Y:S01]  /*5750*/  @P1 STG.E desc[UR36][R10.64+0x4], R59 ;  /* 0x0000043b0a001986 */ /* 0x000fe2000c101924 */
[-C--:B0-----:R-:W-:Y:S01]  /*5760*/  FMUL R5, R62, R22.reuse ;  /* 0x000000163e057220 */ /* 0x081fe20000400000 */
[----:B------:R-:W-:Y:S01]  /*5770*/  ISETP.GT.AND P1, PT, R4, 0x11, PT ;  /* 0x000000110400780c */ /* 0x000fe20003f24270 */
[-C--:B------:R-:W-:Y:S01]  /*5780*/  FMUL R85, R85, R22.reuse ;  /* 0x0000001655557220 */ /* 0x080fe20000400000 */
[----:B------:R0:W-:Y:S01]  /*5790*/  @P0 STG.E desc[UR36][R8.64+0x20], R13 ;  /* 0x0000200d08000986 */ /* 0x0001e2000c101924 */
[----:B------:R-:W-:Y:S01]  /*57a0*/  ISETP.GT.AND P0, PT, R3, RZ, P2 ;  /* 0x000000ff0300720c */ /* 0x000fe20001704270 */
[-C--:B------:R-:W-:Y:S01]  /*57b0*/  FMUL R87, R87, R22.reuse ;  /* 0x0000001657577220 */ /* 0x080fe20000400000 */
        /* <DEDUP_REMOVED lines=9> */
[-C--:B0-----:R-:W-:Y:S01]  /*5850*/  FMUL R13, R64, R22.reuse ;  /* 0x00000016400d7220 */ /* 0x081fe20000400000 */
[-C--:B------:R-:W-:Y:S01]  /*5860*/  FMUL R43, R43, R22.reuse ;  /* 0x000000162b2b7220 */ /* 0x080fe20000400000 */
[----:B------:R-:W-:Y:S01]  /*5870*/  @P0 STG.E desc[UR36][R8.64+0x24], R61 ;  /* 0x0000243d08000986 */ /* 0x000fe2000c101924 */
[----:B------:R-:W-:Y:S01]  /*5880*/  ISETP.GT.AND P0, PT, R3, 0x8, P3 ;  /* 0x000000080300780c */ /* 0x000fe20001f04270 */
[-C--:B------:R-:W-:Y:S01]  /*5890*/  FMUL R45, R45, R22.reuse ;  /* 0x000000162d2d7220 */ /* 0x080fe20000400000 */
[----:B------:R-:W-:Y:S01]  /*58a0*/  ISETP.GT.AND P3, PT, R4, 0x31, PT ;  /* 0x000000310400780c */ /* 0x000fe20003f64270 */
[-C--:B------:R-:W-:Y:S01]  /*58b0*/  FMUL R47, R47, R22.reuse ;  /* 0x000000162f2f7220 */ /* 0x080fe20000400000 */
[-C--:B------:R-:W-:Y:S01]  /*58c0*/  FMUL R49, R49, R22.reuse ;  /* 0x0000001631317220 */ /* 0x080fe20000400000 */
[-C--:B------:R-:W-:Y:S01]  /*58d0*/  FMUL R51, R51, R22.reuse ;  /* 0x0000001633337220 */ /* 0x080fe20000400000 */
[-C--:B------:R-:W-:Y:S01]  /*58e0*/  FMUL R53, R53, R22.reuse ;  /* 0x0000001635357220 */ /* 0x080fe20000400000 */
[----:B------:R-:W-:-:S06]  /*58f0*/  FMUL R55, R55, R22 ;  /* 0x0000001637377220 */ /* 0x000fcc0000400000 */
[----:B------:R0:W-:Y:S01]  /*5900*/  @P0 STG.E desc[UR36][R10.64+0x20], R5 ;  /* 0x000020050a000986 */ /* 0x0001e2000c101924 */
[----:B------:R-:W-:Y:S02]  /*5910*/  ISETP.GT.AND P0, PT, R3, 0x8, P2 ;  /* 0x000000080300780c */ /* 0x000fe40001704270 */
[----:B------:R-:W-:Y:S01]  /*5920*/  ISETP.GT.AND P2, PT, R4, 0x10, PT ;  /* 0x000000100400780c */ /* 0x000fe20003f44270 */
[----:B0-----:R-:W-:-:S10]  /*5930*/  FMUL R5, R66, R22 ;  /* 0x0000001642057220 */ /* 0x001fd40000400000 */
[----:B------:R-:W-:Y:S01]  /*5940*/  @P0 STG.E desc[UR36][R10.64+0x24], R63 ;  /* 0x0000243f0a000986 */ /* 0x000fe2000c101924 */
[----:B------:R-:W-:-:S13]  /*5950*/  ISETP.GT.AND P0, PT, R3, RZ, P2 ;  /* 0x000000ff0300720c */ /* 0x000fda0001704270 */
[----:B------:R0:W-:Y:S01]  /*5960*/  @P0 STG.E desc[UR36][R8.64+0x40], R13 ;  /* 0x0000400d08000986 */ /* 0x0001e2000c101924 */
[----:B------:R-:W-:Y:S01]  /*5970*/  ISETP.GT.AND P0, PT, R3, RZ, P1 ;  /* 0x000000ff0300720c */ /* 0x000fe20000f04270 */
[----:B0-----:R-:W-:-:S12]  /*5980*/  FMUL R13, R68, R22 ;  /* 0x00000016440d7220 */ /* 0x001fd80000400000 */
[----:B------:R-:W-:Y:S01]  /*5990*/  @P0 STG.E desc[UR36][R8.64+0x44], R65 ;  /* 0x0000444108000986 */ /* 0x000fe2000c101924 */
[----:B------:R-:W-:Y:S02]  /*59a0*/  ISETP.GT.AND P0, PT, R3, 0x8, P2 ;  /* 0x000000080300780c */ /* 0x000fe40001704270 */
[----:B------:R-:W-:-:S11]  /*59b0*/  ISETP.GT.AND P2, PT, R4, 0x18, PT ;  /* 0x000000180400780c */ /* 0x000fd60003f44270 */
        /* <DEDUP_REMOVED lines=34> */
[----:B------:R-:W-:-:S13]  /*5be0*/  ISETP.GT.AND P0, PT, R3, 0x8, P1 ;  /* 0x000000080300780c */ /* 0x000fda0000f04270 */
[----:B------:R0:W-:Y:S01]  /*5bf0*/  @P0 STG.E desc[UR36][R10.64+0xa0], R5 ;  /* 0x0000a0050a000986 */ /* 0x0001e2000c101924 */
[----:B------:R-:W-:Y:S01]  /*5c00*/  ISETP.GT.AND P0, PT, R3, 0x8, P4 ;  /* 0x000000080300780c */ /* 0x000fe20002704270 */
[----:B0-----:R-:W-:-:S12]  /*5c10*/  FMUL R5, R82, R22 ;  /* 0x0000001652057220 */ /* 0x001fd80000400000 */
[----:B------:R-:W-:Y:S01]  /*5c20*/  @P0 STG.E desc[UR36][R10.64+0xa4], R79 ;  /* 0x0000a44f0a000986 */ /* 0x000fe2000c101924 */
[----:B------:R-:W-:-:S04]  /*5c30*/  ISETP.GT.AND P0, PT, R4, 0x30, PT ;  /* 0x000000300400780c */ /* 0x000fc80003f04270 */
[----:B------:R-:W-:-:S13]  /*5c40*/  ISETP.GT.AND P1, PT, R3, RZ, P0 ;  /* 0x000000ff0300720c */ /* 0x000fda0000724270 */
[----:B------:R-:W-:Y:S01]  /*5c50*/  @P1 STG.E desc[UR36][R8.64+0xc0], R13 ;  /* 0x0000c00d08001986 */ /* 0x000fe2000c101924 */
[----:B------:R-:W-:-:S13]  /*5c60*/  ISETP.GT.AND P1, PT, R3, RZ, P3 ;  /* 0x000000ff0300720c */ /* 0x000fda0001f24270 */
[----:B------:R-:W-:Y:S01]  /*5c70*/  @P1 STG.E desc[UR36][R8.64+0xc4], R81 ;  /* 0x0000c45108001986 */ /* 0x000fe2000c101924 */
[----:B------:R-:W-:-:S13]  /*5c80*/  ISETP.GT.AND P1, PT, R3, 0x8, P0 ;  /* 0x000000080300780c */ /* 0x000fda0000724270 */
[----:B------:R0:W-:Y:S01]  /*5c90*/  @P1 STG.E desc[UR36][R10.64+0xc0], R5 ;  /* 0x0000c0050a001986 */ /* 0x0001e2000c101924 */
[----:B------:R-:W-:Y:S01]  /*5ca0*/  ISETP.GT.AND P1, PT, R3, 0x8, P3 ;  /* 0x000000080300780c */ /* 0x000fe20001f24270 */
[----:B0-----:R-:W-:-:S12]  /*5cb0*/  FMUL R5, R86, R22 ;  /* 0x0000001656057220 */ /* 0x001fd80000400000 */
[----:B------:R-:W-:Y:S01]  /*5cc0*/  @P1 STG.E desc[UR36][R10.64+0xc4], R83 ;  /* 0x0000c4530a001986 */ /* 0x000fe2000c101924 */
[----:B------:R-:W-:-:S05]  /*5cd0*/  IADD3 R14, P1, R105, R10, RZ ;  /* 0x0000000a690e7210 */ /* 0x000fca0007f3e0ff */
[----:B------:R-:W-:Y:S01]  /*5ce0*/  IMAD.X R15, R103, 0x1, R11, P1 ;  /* 0x00000001670f7824 */ /* 0x000fe200008e060b */
[----:B------:R-:W-:-:S13]  /*5cf0*/  ISETP.GT.AND P1, PT, R3, RZ, P2 ;  /* 0x000000ff0300720c */ /* 0x000fda0001724270 */
[----:B------:R0:W-:Y:S01]  /*5d00*/  @P1 STG.E desc[UR36][R8.64+0xe0], R23 ;  /* 0x0000e01708001986 */ /* 0x0001e2000c101924 */
[----:B------:R-:W-:-:S05]  /*5d10*/  IADD3 R20, P1, R105, R10, RZ ;  /* 0x0000000a69147210 */ /* 0x000fca0007f3e0ff */
[----:B------:R-:W-:Y:S01]  /*5d20*/  IMAD.X R21, R103, 0x1, R11, P1 ;  /* 0x0000000167157824 */ /* 0x000fe200008e060b */
[----:B------:R-:W-:-:S05]  /*5d30*/  IADD3 R12, P1, R105, R8, RZ ;  /* 0x00000008690c7210 */ /* 0x000fca0007f3e0ff */
[----:B------:R-:W-:Y:S01]  /*5d40*/  IMAD.X R13, R103, 0x1, R9, P1 ;  /* 0x00000001670d7824 */ /* 0x000fe200008e0609 */
[----:B------:R-:W-:Y:S01]  /*5d50*/  ISETP.GT.AND P1, PT, R4, 0x39, PT ;  /* 0x000000390400780c */ /* 0x000fe20003f24270 */
[----:B0-----:R-:W-:-:S03]  /*5d60*/  FMUL R23, R24, R22 ;  /* 0x0000001618177220 */ /* 0x001fc60000400000 */
[----:B------:R-:W-:-:S13]  /*5d70*/  ISETP.GT.AND P6, PT, R3, RZ, P1 ;  /* 0x000000ff0300720c */ /* 0x000fda0000fc4270 */
[----:B------:R-:W-:Y:S01]  /*5d80*/  @P6 STG.E desc[UR36][R8.64+0xe4], R85 ;  /* 0x0000e45508006986 */ /* 0x000fe2000c101924 */
[----:B------:R-:W-:-:S13]  /*5d90*/  ISETP.GT.AND P6, PT, R3, 0x8, P2 ;  /* 0x000000080300780c */ /* 0x000fda00017c4270 */
[----:B------:R0:W-:Y:S01]  /*5da0*/  @P6 STG.E desc[UR36][R10.64+0xe0], R5 ;  /* 0x0000e0050a006986 */ /* 0x0001e2000c101924 */
[----:B------:R-:W-:Y:S01]  /*5db0*/  ISETP.GT.AND P6, PT, R3, 0x8, P1 ;  /* 0x000000080300780c */ /* 0x000fe20000fc4270 */
[----:B0-----:R-:W-:-:S12]  /*5dc0*/  FMUL R5, R26, R22 ;  /* 0x000000161a057220 */ /* 0x001fd80000400000 */
[----:B------:R0:W-:Y:S01]  /*5dd0*/  @P6 STG.E desc[UR36][R10.64+0xe4], R87 ;  /* 0x0000e4570a006986 */ /* 0x0001e2000c101924 */
[C---:B------:R-:W-:Y:S02]  /*5de0*/  ISETP.GT.AND P6, PT, R3.reuse, 0x80, P5 ;  /* 0x000000800300780c */ /* 0x040fe40002fc4270 */
[----:B------:R-:W-:Y:S01]  /*5df0*/  ISETP.GT.AND P5, PT, R3, 0x88, P5 ;  /* 0x000000880300780c */ /* 0x000fe20002fa4270 */
[----:B0-----:R-:W-:-:S10]  /*5e00*/  FMUL R11, R28, R22 ;  /* 0x000000161c0b7220 */ /* 0x001fd40000400000 */
[----:B------:R-:W-:Y:S01]  /*5e10*/  @P6 STG.E desc[UR36][R12.64], R23 ;  /* 0x000000170c006986 */ /* 0x000fe2000c101924 */
[----:B------:R-:W-:-:S04]  /*5e20*/  ISETP.GT.AND P6, PT, R4, 0x1, PT ;  /* 0x000000010400780c */ /* 0x000fc80003fc4270 */
[----:B------:R-:W-:-:S13]  /*5e30*/  ISETP.GT.AND P6, PT, R3, 0x80, P6 ;  /* 0x000000800300780c */ /* 0x000fda00037c4270 */
[----:B------:R-:W-:Y:S02]  /*5e40*/  @P6 IMAD.MOV.U32 R8, RZ, RZ, R12 ;  /* 0x000000ffff086224 */ /* 0x000fe400078e000c */
[----:B------:R-:W-:-:S05]  /*5e50*/  @P6 IMAD.MOV.U32 R9, RZ, RZ, R13 ;  /* 0x000000ffff096224 */ /* 0x000fca00078e000d */
[----:B------:R-:W-:Y:S01]  /*5e60*/  @P6 STG.E desc[UR36][R8.64+0x4], R25 ;  /* 0x0000041908006986 */ /* 0x000fe2000c101924 */
[----:B------:R-:W-:-:S03]  /*5e70*/  ISETP.GT.AND P6, PT, R4, 0x1, PT ;  /* 0x000000010400780c */ /* 0x000fc60003fc4270 */
[----:B------:R0:W-:Y:S01]  /*5e80*/  @P5 STG.E desc[UR36][R14.64], R5 ;  /* 0x000000050e005986 */ /* 0x0001e2000c101924 */
[----:B------:R-:W-:Y:S02]  /*5e90*/  ISETP.GT.AND P5, PT, R3, 0x88, P6 ;  /* 0x000000880300780c */ /* 0x000fe400037a4270 */
[----:B------:R-:W-:Y:S01]  /*5ea0*/  ISETP.GT.AND P6, PT, R4, 0x8, PT ;  /* 0x000000080400780c */ /* 0x000fe20003fc4270 */
[----:B0-----:R-:W-:-:S10]  /*5eb0*/  FMUL R5, R30, R22 ;  /* 0x000000161e057220 */ /* 0x001fd40000400000 */
[----:B------:R-:W-:Y:S01]  /*5ec0*/  @P5 STG.E desc[UR36][R20.64+0x4], R27 ;  /* 0x0000041b14005986 */ /* 0x000fe2000c101924 */
[----:B------:R-:W-:Y:S02]  /*5ed0*/  ISETP.GT.AND P5, PT, R3, 0x80, P6 ;  /* 0x000000800300780c */ /* 0x000fe400037a4270 */
[----:B------:R-:W-:-:S11]  /*5ee0*/  ISETP.GT.AND P6, PT, R4, 0x9, PT ;  /* 0x000000090400780c */ /* 0x000fd60003fc4270 */
[----:B------:R-:W-:Y:S01]  /*5ef0*/  @P5 MOV R8, R12 ;  /* 0x0000000c00085202 */ /* 0x000fe20000000f00 */
[----:B------:R-:W-:-:S05]  /*5f00*/  @P5 IMAD.MOV.U32 R9, RZ, RZ, R13 ;  /* 0x000000ffff095224 */ /* 0x000fca00078e000d */
[----:B------:R0:W-:Y:S01]  /*5f10*/  @P5 STG.E desc[UR36][R8.64+0x20], R11 ;  /* 0x0000200b08005986 */ /* 0x0001e2000c101924 */
[----:B------:R-:W-:Y:S01]  /*5f20*/  ISETP.GT.AND P5, PT, R3, 0x80, P6 ;  /* 0x000000800300780c */ /* 0x000fe200037a4270 */
[----:B0-----:R-:W-:-:S12]  /*5f30*/  FMUL R11, R32, R22 ;  /* 0x00000016200b7220 */ /* 0x001fd80000400000 */
[----:B------:R-:W-:Y:S02]  /*5f40*/  @P5 IMAD.MOV.U32 R8, RZ, RZ, R12 ;  /* 0x000000ffff085224 */ /* 0x000fe400078e000c */
[----:B------:R-:W-:-:S05]  /*5f50*/  @P5 IMAD.MOV.U32 R9, RZ, RZ, R13 ;  /* 0x000000ffff095224 */ /* 0x000fca00078e000d */
[----:B------:R-:W-:Y:S01]  /*5f60*/  @P5 STG.E desc[UR36][R8.64+0x24], R29 ;  /* 0x0000241d08005986 */ /* 0x000fe2000c101924 */
[----:B------:R-:W-:-:S04]  /*5f70*/  ISETP.GT.AND P5, PT, R4, 0x8, PT ;  /* 0x000000080400780c */ /* 0x000fc80003fa4270 */
[----:B------:R-:W-:-:S13]  /*5f80*/  ISETP.GT.AND P5, PT, R3, 0x88, P5 ;  /* 0x000000880300780c */ /* 0x000fda0002fa4270 */
[----:B------:R0:W-:Y:S01]  /*5f90*/  @P5 STG.E desc[UR36][R6.64+0x20], R5 ;  /* 0x0000200506005986 */ /* 0x0001e2000c101924 */
[----:B------:R-:W-:Y:S02]  /*5fa0*/  ISETP.GT.AND P5, PT, R3, 0x88, P6 ;  /* 0x000000880300780c */ /* 0x000fe400037a4270 */
[----:B------:R-:W-:Y:S01]  /*5fb0*/  ISETP.GT.AND P6, PT, R4, 0x10, PT ;  /* 0x000000100400780c */ /* 0x000fe20003fc4270 */
[----:B0-----:R-:W-:-:S10]  /*5fc0*/  FMUL R5, R34, R22 ;  /* 0x0000001622057220 */ /* 0x001fd40000400000 */
[----:B------:R-:W-:Y:S01]  /*5fd0*/  @P5 STG.E desc[UR36][R6.64+0x24], R31 ;  /* 0x0000241f06005986 */ /* 0x000fe2000c101924 */
[----:B------:R-:W-:Y:S02]  /*5fe0*/  ISETP.GT.AND P5, PT, R3, 0x80, P6 ;  /* 0x000000800300780c */ /* 0x000fe400037a4270 */
[----:B------:R-:W-:-:S11]  /*5ff0*/  ISETP.GT.AND P6, PT, R4, 0x11, PT ;  /* 0x000000110400780c */ /* 0x000fd60003fc4270 */
[----:B------:R-:W-:Y:S02]  /*6000*/  @P5 IMAD.MOV.U32 R8, RZ, RZ, R12 ;  /* 0x000000ffff085224 */ /* 0x000fe400078e000c */
        /* <DEDUP_REMOVED lines=40> */
[----:B------:R0:W-:Y:S01]  /*6290*/  @P5 STG.E desc[UR36][R8.64+0x84], R41 ;  /* 0x0000842908005986 */ /* 0x0001e2000c101924 */
[----:B------:R-:W-:-:S04]  /*62a0*/  ISETP.GT.AND P5, PT, R4, 0x20, PT ;  /* 0x000000200400780c */ /* 0x000fc80003fa4270 */
[----:B------:R-:W-:Y:S01]  /*62b0*/  ISETP.GT.AND P5, PT, R3, 0x88, P5 ;  /* 0x000000880300780c */ /* 0x000fe20002fa4270 */
[----:B0-----:R-:W-:-:S12]  /*62c0*/  FMUL R9, R46, R22 ;  /* 0x000000162e097220 */ /* 0x001fd80000400000 */
[----:B------:R0:W-:Y:S01]  /*62d0*/  @P5 STG.E desc[UR36][R6.64+0x80], R5 ;  /* 0x0000800506005986 */ /* 0x0001e2000c101924 */
[----:B------:R-:W-:Y:S02]  /*62e0*/  ISETP.GT.AND P5, PT, R3, 0x88, P6 ;  /* 0x000000880300780c */ /* 0x000fe400037a4270 */
[----:B------:R-:W-:-:S11]  /*62f0*/  ISETP.GT.AND P6, PT, R4, 0x28, PT ;  /* 0x000000280400780c */ /* 0x000fd60003fc4270 */
[----:B------:R-:W-:Y:S01]  /*6300*/  @P5 MOV R4, R6 ;  /* 0x0000000600045202 */ /* 0x000fe20000000f00 */
[----:B0-----:R-:W-:-:S05]  /*6310*/  @P5 IMAD.MOV.U32 R5, RZ, RZ, R7 ;  /* 0x000000ffff055224 */ /* 0x001fca00078e0007 */
[----:B------:R0:W-:Y:S01]  /*6320*/  @P5 STG.E desc[UR36][R4.64+0x84], R43 ;  /* 0x0000842b04005986 */ /* 0x0001e2000c101924 */
[----:B------:R-:W-:-:S13]  /*6330*/  ISETP.GT.AND P5, PT, R3, 0x80, P6 ;  /* 0x000000800300780c */ /* 0x000fda00037a4270 */
[----:B0-----:R-:W-:Y:S02]  /*6340*/  @P5 IMAD.MOV.U32 R4, RZ, RZ, R12 ;  /* 0x000000ffff045224 */ /* 0x001fe400078e000c */
[----:B------:R-:W-:-:S05]  /*6350*/  @P5 IMAD.MOV.U32 R5, RZ, RZ, R13 ;  /* 0x000000ffff055224 */ /* 0x000fca00078e000d */
[----:B------:R0:W-:Y:S01]  /*6360*/  @P5 STG.E desc[UR36][R4.64+0xa0], R11 ;  /* 0x0000a00b04005986 */ /* 0x0001e2000c101924 */
[C---:B------:R-:W-:Y:S02]  /*6370*/  ISETP.GT.AND P5, PT, R3.reuse, 0x80, P4 ;  /* 0x000000800300780c */ /* 0x040fe400027a4270 */
[----:B------:R-:W-:Y:S01]  /*6380*/  ISETP.GT.AND P4, PT, R3, 0x88, P4 ;  /* 0x000000880300780c */ /* 0x000fe20002784270 */
[----:B0-----:R-:W-:-:S10]  /*6390*/  FMUL R11, R48, R22 ;  /* 0x00000016300b7220 */ /* 0x001fd40000400000 */
[----:B------:R-:W-:Y:S02]  /*63a0*/  @P5 IMAD.MOV.U32 R4, RZ, RZ, R12 ;  /* 0x000000ffff045224 */ /* 0x000fe400078e000c */
[----:B------:R-:W-:-:S05]  /*63b0*/  @P5 IMAD.MOV.U32 R5, RZ, RZ, R13 ;  /* 0x000000ffff055224 */ /* 0x000fca00078e000d */
[----:B------:R0:W-:Y:S01]  /*63c0*/  @P5 STG.E desc[UR36][R4.64+0xa4], R45 ;  /* 0x0000a42d04005986 */ /* 0x0001e2000c101924 */
[----:B------:R-:W-:-:S13]  /*63d0*/  ISETP.GT.AND P5, PT, R3, 0x88, P6 ;  /* 0x000000880300780c */ /* 0x000fda00037a4270 */
[----:B0-----:R-:W-:Y:S02]  /*63e0*/  @P5 IMAD.MOV.U32 R4, RZ, RZ, R6 ;  /* 0x000000ffff045224 */ /* 0x001fe400078e0006 */
[----:B------:R-:W-:-:S05]  /*63f0*/  @P5 IMAD.MOV.U32 R5, RZ, RZ, R7 ;  /* 0x000000ffff055224 */ /* 0x000fca00078e0007 */
[----:B------:R0:W-:Y:S02]  /*6400*/  @P5 STG.E desc[UR36][R4.64+0xa0], R9 ;  /* 0x0000a00904005986 */ /* 0x0001e4000c101924 */
[----:B0-----:R-:W-:Y:S01]  /*6410*/  @P4 MOV R4, R6 ;  /* 0x0000000600044202 */ /* 0x001fe20000000f00 */
[----:B------:R-:W-:Y:S02]  /*6420*/  @P4 IMAD.MOV.U32 R5, RZ, RZ, R7 ;  /* 0x000000ffff054224 */ /* 0x000fe400078e0007 */
[----:B------:R-:W-:-:S03]  /*6430*/  FMUL R9, R50, R22 ;  /* 0x0000001632097220 */ /* 0x000fc60000400000 */
[----:B------:R0:W-:Y:S01]  /*6440*/  @P4 STG.E desc[UR36][R4.64+0xa4], R47 ;  /* 0x0000a42f04004986 */ /* 0x0001e2000c101924 */
[C---:B------:R-:W-:Y:S02]  /*6450*/  ISETP.GT.AND P4, PT, R3.reuse, 0x80, P0 ;  /* 0x000000800300780c */ /* 0x040fe40000784270 */
[----:B------:R-:W-:-:S11]  /*6460*/  ISETP.GT.AND P0, PT, R3, 0x88, P0 ;  /* 0x000000880300780c */ /* 0x000fd60000704270 */
        /* <DEDUP_REMOVED lines=9> */
[C---:B------:R-:W-:Y:S02]  /*6500*/  ISETP.GT.AND P4, PT, R3.reuse, 0x80, P2 ;  /* 0x000000800300780c */ /* 0x040fe40001784270 */
[----:B------:R-:W-:Y:S01]  /*6510*/  ISETP.GT.AND P2, PT, R3, 0x88, P2 ;  /* 0x000000880300780c */ /* 0x000fe20001744270 */
[----:B0-----:R-:W-:Y:S02]  /*6520*/  @P0 IMAD.MOV.U32 R4, RZ, RZ, R6 ;  /* 0x000000ffff040224 */ /* 0x001fe400078e0006 */
[----:B------:R-:W-:-:S05]  /*6530*/  @P0 IMAD.MOV.U32 R5, RZ, RZ, R7 ;  /* 0x000000ffff050224 */ /* 0x000fca00078e0007 */
[----:B------:R0:W-:Y:S01]  /*6540*/  @P0 STG.E desc[UR36][R4.64+0xc0], R9 ;  /* 0x0000c00904000986 */ /* 0x0001e2000c101924 */
[C---:B------:R-:W-:Y:S02]  /*6550*/  ISETP.GT.AND P0, PT, R3.reuse, 0x80, P1 ;  /* 0x000000800300780c */ /* 0x040fe40000f04270 */
[----:B------:R-:W-:Y:S01]  /*6560*/  ISETP.GT.AND P1, PT, R3, 0x88, P1 ;  /* 0x000000880300780c */ /* 0x000fe20000f24270 */
[----:B------:R-:W-:Y:S01]  /*6570*/  FMUL R3, R52, R22 ;  /* 0x0000001634037220 */ /* 0x000fe20000400000 */
[----:B0-----:R-:W-:Y:S01]  /*6580*/  @P3 MOV R4, R6 ;  /* 0x0000000600043202 */ /* 0x001fe20000000f00 */
[----:B------:R-:W-:-:S05]  /*6590*/  @P3 IMAD.MOV.U32 R5, RZ, RZ, R7 ;  /* 0x000000ffff053224 */ /* 0x000fca00078e0007 */
[----:B------:R0:W-:Y:S02]  /*65a0*/  @P3 STG.E desc[UR36][R4.64+0xc4], R51 ;  /* 0x0000c43304003986 */ /* 0x0001e4000c101924 */
[----:B0-----:R-:W-:Y:S02]  /*65b0*/  @P4 IMAD.MOV.U32 R4, RZ, RZ, R12 ;  /* 0x000000ffff044224 */ /* 0x001fe400078e000c */
[----:B------:R-:W-:-:S05]  /*65c0*/  @P4 IMAD.MOV.U32 R5, RZ, RZ, R13 ;  /* 0x000000ffff054224 */ /* 0x000fca00078e000d */
[----:B------:R0:W-:Y:S04]  /*65d0*/  @P4 STG.E desc[UR36][R4.64+0xe0], R3 ;  /* 0x0000e00304004986 */ /* 0x0001e8000c101924 */
[----:B------:R1:W-:Y:S01]  /*65e0*/  @P0 STG.E desc[UR36][R12.64+0xe4], R53 ;  /* 0x0000e4350c000986 */ /* 0x0003e2000c101924 */
[----:B0-----:R-:W-:Y:S02]  /*65f0*/  @P2 IMAD.MOV.U32 R4, RZ, RZ, R6 ;  /* 0x000000ffff042224 */ /* 0x001fe400078e0006 */
[----:B------:R-:W-:-:S05]  /*6600*/  @P2 IMAD.MOV.U32 R5, RZ, RZ, R7 ;  /* 0x000000ffff052224 */ /* 0x000fca00078e0007 */
[----:B------:R1:W-:Y:S04]  /*6610*/  @P2 STG.E desc[UR36][R4.64+0xe0], R11 ;  /* 0x0000e00b04002986 */ /* 0x0003e8000c101924 */
[----:B------:R1:W-:Y:S02]  /*6620*/  @P1 STG.E desc[UR36][R6.64+0xe4], R55 ;  /* 0x0000e43706001986 */ /* 0x0003e4000c101924 */
.L_x_156:
[----:B------:R-:W-:Y:S05]  /*6630*/  BSYNC B0 ;  /* 0x0000000000007941 */ /* 0x000fea0003800000 */
.L_x_32:
[----:B------:R-:W-:Y:S01]  /*6640*/  IADD3 R16, P0, R16, UR38, RZ ;  /* 0x0000002610107c10 */ /* 0x000fe2000ff1e0ff */
[----:B------:R-:W-:Y:S01]  /*6650*/  ULDC.64 UR4, c[0x0][0x650] ;  /* 0x0001940000047ab9 */ /* 0x000fe20000000a00 */
[----:B------:R-:W-:Y:S01]  /*6660*/  PRMT R3, RZ, 0x7610, R3 ;  /* 0x00007610ff037816 */ /* 0x000fe20000000003 */
[----:B------:R-:W-:Y:S01]  /*6670*/  IMAD.MOV.U32 R102, RZ, RZ, -0x1 ;  /* 0xffffffffff667424 */ /* 0x000fe200078e00ff */
[----:B------:R-:W-:Y:S01]  /*6680*/  IADD3.X R17, R17, UR41, RZ, P0, !PT ;  /* 0x0000002911117c10 */ /* 0x000fe200087fe4ff */
[----:B------:R-:W-:Y:S01]  /*6690*/  IMAD.MOV.U32 R23, RZ, RZ, -0x1 ;  /* 0xffffffffff177424 */ /* 0x000fe200078e00ff */
[----:B------:R-:W-:-:S04]  /*66a0*/  ISETP.GE.U32.AND P0, PT, R16, UR4, PT ;  /* 0x0000000410007c0c */ /* 0x000fc8000bf06070 */
[----:B------:R-:W-:-:S13]  /*66b0*/  ISETP.GE.U32.AND.EX P0, PT, R17, UR5, PT, P0 ;  /* 0x0000000511007c0c */ /* 0x000fda000bf06100 */
[----:B------:R-:W-:Y:S05]  /*66c0*/  @P0 BRA `(.L_x_157) ;  /* 0x00000004004c0947 */ /* 0x000fea0003800000 */
[----:B-1----:R-:W1:Y:S01]  /*66d0*/  LDC.64 R10, c[0x0][0x628] ;  /* 0x00018a00ff0a7b82 */ /* 0x002e620000000a00 */
[----:B---3--:R-:W3:Y:S01]  /*66e0*/  S2R R12, SR_CTAID.X ;  /* 0x00000000000c7919 */ /* 0x008ee20000002500 */
[----:B------:R-:W-:Y:S01]  /*66f0*/  MOV R8, R16 ;  /* 0x0000001000087202 */ /* 0x000fe20000000f00 */
[----:B------:R-:W-:Y:S01]  /*6700*/  IMAD.MOV.U32 R9, RZ, RZ, R17 ;  /* 0x000000ffff097224 */ /* 0x000fe200078e0011 */
[----:B--2-4-:R-:W2:Y:S04]  /*6710*/  S2R R20, SR_CTAID.Y ;  /* 0x0000000000147919 */ /* 0x014ea80000002600 */
[----:B------:R-:W4:Y:S08]  /*6720*/  LDC R0, c[0x0][0x630] ;  /* 0x00018c00ff007b82 */ /* 0x000f300000000800 */
[----:B------:R-:W0:Y:S01]  /*6730*/  LDC.64 R14, c[0x0][0x620] ;  /* 0x00018800ff0e7b82 */ /* 0x000e220000000a00 */
[----:B-1----:R-:W-:-:S04]  /*6740*/  ISETP.NE.U32.AND P0, PT, R10, RZ, PT ;  /* 0x000000ff0a00720c */ /* 0x002fc80003f05070 */
[----:B------:R-:W-:-:S13]  /*6750*/  ISETP.NE.AND.EX P0, PT, R11, RZ, PT, P0 ;  /* 0x000000ff0b00720c */ /* 0x000fda0003f05300 */
[----:B0-234-:R-:W-:Y:S05]  /*6760*/  @!P0 BRA `(.L_x_158) ;  /* 0x0000000000288947 */ /* 0x01dfea0003800000 */
        /* <DEDUP_REMOVED lines=10> */
.L_x_158:
[-CC-:B------:R-:W-:Y:S01]  /*6810*/  SHF.R.U64 R23, R8, R0.reuse, R9.reuse ;  /* 0x0000000008177219 */ /* 0x180fe20000001209 */
[----:B------:R-:W0:Y:S01]  /*6820*/  LDC.64 R26, c[0x0][0x640] ;  /* 0x00019000ff1a7b82 */ /* 0x000e220000000a00 */
[----:B------:R-:W-:Y:S01]  /*6830*/  SHF.R.U32.HI R0, RZ, R0, R9 ;  /* 0x00000000ff007219 */ /* 0x000fe20000011609 */
[----:B------:R-:W-:Y:S01]  /*6840*/  ULDC UR4, c[0x0][0x150] ;  /* 0x0000540000047ab9 */ /* 0x000fe20000000800 */
[----:B------:R-:W-:Y:S02]  /*6850*/  IADD3 R3, P0, RZ, -R23, RZ ;  /* 0x80000017ff037210 */ /* 0x000fe40007f1e0ff */
[----:B------:R-:W-:-:S03]  /*6860*/  I2FP.F32.U32 R7, R12 ;  /* 0x0000000c00077245 */ /* 0x000fc60000201000 */
[----:B------:R-:W1:Y:S01]  /*6870*/  LDC R6, c[0x0][0x618] ;  /* 0x00018600ff067b82 */ /* 0x000e620000000800 */
[----:B------:R-:W-:Y:S02]  /*6880*/  IMAD.X R5, RZ, RZ, ~R0, P0 ;  /* 0x000000ffff057224 */ /* 0x000fe400000e0e00 */
[----:B------:R-:W-:Y:S01]  /*6890*/  FMUL R7, R7, UR4 ;  /* 0x0000000407077c20 */ /* 0x000fe20008400000 */
[----:B------:R-:W-:Y:S01]  /*68a0*/  ULDC UR4, c[0x0][0x154] ;  /* 0x0000550000047ab9 */ /* 0x000fe20000000800 */
[-C--:B------:R-:W-:Y:S02]  /*68b0*/  IMAD R0, R5, R14.reuse, RZ ;  /* 0x0000000e05007224 */ /* 0x080fe400078e02ff */
[C---:B------:R-:W-:Y:S01]  /*68c0*/  IMAD.WIDE.U32 R4, R3.reuse, R14, R16 ;  /* 0x0000000e03047225 */ /* 0x040fe200078e0010 */
[----:B------:R-:W2:Y:S01]  /*68d0*/  LDC R8, c[0x0][0x608] ;  /* 0x00018200ff087b82 */ /* 0x000ea20000000800 */
[----:B------:R-:W3:Y:S02]  /*68e0*/  F2I.U32.TRUNC.NTZ R7, R7 ;  /* 0x0000000700077305 */ /* 0x000ee4000020f000 */
[----:B------:R-:W-:Y:S01]  /*68f0*/  IMAD R3, R3, R15, R0 ;  /* 0x0000000f03037224 */ /* 0x000fe200078e0200 */
[----:B------:R-:W-:-:S03]  /*6900*/  I2FP.F32.U32 R0, R20 ;  /* 0x0000001400007245 */ /* 0x000fc60000201000 */
[----:B------:R-:W-:Y:S01]  /*6910*/  IMAD.IADD R3, R5, 0x1, R3 ;  /* 0x0000000105037824 */ /* 0x000fe200078e0203 */
[----:B------:R-:W4:Y:S01]  /*6920*/  LDC R11, c[0x0][0x658] ;  /* 0x00019600ff0b7b82 */ /* 0x000f220000000800 */
[----:B0-----:R-:W-:-:S04]  /*6930*/  ISETP.NE.U32.AND P0, PT, R26, RZ, PT ;  /* 0x000000ff1a00720c */ /* 0x001fc80003f05070 */
[----:B------:R-:W-:-:S03]  /*6940*/  ISETP.NE.AND.EX P0, PT, R27, RZ, PT, P0 ;  /* 0x000000ff1b00720c */ /* 0x000fc60003f05300 */
[----:B------:R-:W0:Y:S01]  /*6950*/  LDC R9, c[0x0][0x144] ;  /* 0x00005100ff097b82 */ /* 0x000e220000000800 */
[-C--:B-1----:R-:W-:Y:S01]  /*6960*/  SHF.R.U64 R10, R4, R6.reuse, R3 ;  /* 0x00000006040a7219 */ /* 0x082fe20000001203 */
[----:B---3--:R-:W-:Y:S01]  /*6970*/  IMAD.MOV R7, RZ, RZ, -R7 ;  /* 0x000000ffff077224 */ /* 0x008fe200078e0a07 */
[----:B------:R-:W-:Y:S01]  /*6980*/  SHF.R.U32.HI R3, RZ, R6, R3 ;  /* 0x00000006ff037219 */ /* 0x000fe20000011603 */
[----:B------:R-:W-:-:S04]  /*6990*/  FMUL R6, R0, UR4 ;  /* 0x0000000400067c20 */ /* 0x000fc80008400000 */
[----:B------:R-:W1:Y:S01]  /*69a0*/  LDC R21, c[0x0][0x148] ;  /* 0x00005200ff157b82 */ /* 0x000e620000000800 */
[----:B------:R3:W0:Y:S01]  /*69b0*/  F2I.U32.TRUNC.NTZ R14, R6 ;  /* 0x00000006000e7305 */ /* 0x000622000020f000 */
[-CC-:B--2---:R-:W-:Y:S02]  /*69c0*/  SHF.R.U64 R13, R10, R8.reuse, R3.reuse ;  /* 0x000000080a0d7219 */ /* 0x184fe40000001203 */
[----:B------:R-:W-:-:S04]  /*69d0*/  SHF.R.U32.HI R0, RZ, R8, R3 ;  /* 0x00000008ff007219 */ /* 0x000fc80000011603 */
[----:B------:R-:W2:Y:S01]  /*69e0*/  LDC R24, c[0x0][0x648] ;  /* 0x00019200ff187b82 */ /* 0x000ea20000000800 */
[-CC-:B----4-:R-:W-:Y:S02]  /*69f0*/  SHF.R.U64 R15, R13, R11.reuse, R0.reuse ;  /* 0x0000000b0d0f7219 */ /* 0x190fe40000001200 */
[----:B------:R-:W-:Y:S02]  /*6a00*/  SHF.R.U32.HI R5, RZ, R11, R0 ;  /* 0x0000000bff057219 */ /* 0x000fe40000011600 */
[----:B------:R-:W-:-:S03]  /*6a10*/  MOV R4, R15 ;  /* 0x0000000f00047202 */ /* 0x000fc60000000f00 */
[----:B------:R-:W4:Y:S01]  /*6a20*/  LDC R28, c[0x0][0x638] ;  /* 0x00018e00ff1c7b82 */ /* 0x000f220000000800 */
[----:B0-----:R-:W-:-:S07]  /*6a30*/  IMAD R25, R9, R7, R12 ;  /* 0x0000000709197224 */ /* 0x001fce00078e020c */
[----:B------:R-:W0:Y:S08]  /*6a40*/  LDC R29, c[0x0][0x610] ;  /* 0x00018400ff1d7b82 */ /* 0x000e300000000800 */
[----:B------:R-:W0:Y:S01]  /*6a50*/  LDC R30, c[0x0][0x600] ;  /* 0x00018000ff1e7b82 */ /* 0x000e220000000800 */
[----:B-123--:R-:W-:Y:S05]  /*6a60*/  @!P0 BRA `(.L_x_159) ;  /* 0x0000000000288947 */ /* 0x00efea0003800000 */
[----:B------:R-:W1:Y:S02]  /*6a70*/  LDC R0, c[0x0][0x64c] ;  /* 0x00019300ff007b82 */ /* 0x000e640000000800 */
[----:B-1----:R-:W-:-:S05]  /*6a80*/  IADD3 R3, P0, R15, R0, RZ ;  /* 0x000000000f037210 */ /* 0x002fca0007f1e0ff */
        /* <DEDUP_REMOVED lines=8> */
.L_x_159:
[----:B------:R-:W-:Y:S01]  /*6b10*/  ISETP.NE.AND P0, PT, R2, 0x1, PT ;  /* 0x000000010200780c */ /* 0x000fe20003f05270 */
[----:B------:R-:W-:Y:S01]  /*6b20*/  IMAD.MOV R14, RZ, RZ, -R14 ;  /* 0x000000ffff0e7224 */ /* 0x000fe200078e0a0e */
[----:B------:R-:W-:Y:S02]  /*6b30*/  SHF.R.U64 R3, R4, R24, R5 ;  /* 0x0000001804037219 */ /* 0x000fe40000001205 */
[----:B------:R-:W-:Y:S02]  /*6b40*/  LOP3.LUT R0, R13, R100, RZ, 0xc0, !PT ;  /* 0x000000640d007212 */ /* 0x000fe400078ec0ff */
[----:B------:R-:W-:Y:S01]  /*6b50*/  LOP3.LUT R10, R10, R99, RZ, 0xc0, !PT ;  /* 0x000000630a0a7212 */ /* 0x000fe200078ec0ff */
[----:B------:R-:W-:Y:S02]  /*6b60*/  IMAD.MOV R4, RZ, RZ, -R3 ;  /* 0x000000ffff047224 */ /* 0x000fe400078e0a03 */
[----:B------:R-:W-:Y:S02]  /*6b70*/  IMAD R0, R95, R3, R0 ;  /* 0x000000035f007224 */ /* 0x000fe400078e0200 */
[----:B----4-:R-:W-:-:S02]  /*6b80*/  IMAD R3, R4, R28, R15 ;  /* 0x0000001c04037224 */ /* 0x010fc400078e020f */
[----:B------:R-:W-:Y:S02]  /*6b90*/  @P0 IMAD R25, R21, R14, R20 ;  /* 0x0000000e15190224 */ /* 0x000fe400078e0214 */
[----:B0-----:R-:W-:Y:S02]  /*6ba0*/  IMAD R5, R3, R30, R10 ;  /* 0x0000001e03057224 */ /* 0x001fe400078e020a */
[----:B------:R-:W-:Y:S02]  /*6bb0*/  IMAD R0, R0, R29, R25 ;  /* 0x0000001d00007224 */ /* 0x000fe400078e0219 */
[----:B------:R-:W-:-:S03]  /*6bc0*/  IMAD.MOV.U32 R4, RZ, RZ, 0x1 ;  /* 0x00000001ff047424 */ /* 0x000fc600078e00ff */
[----:B------:R-:W-:Y:S02]  /*6bd0*/  SEL R102, R5, R0, !P0 ;  /* 0x0000000005667207 */ /* 0x000fe40004000000 */
[----:B------:R-:W-:Y:S02]  /*6be0*/  PRMT R3, R4, 0x7610, R3 ;  /* 0x0000761004037816 */ /* 0x000fe40000000003 */
[----:B------:R-:W-:-:S07]  /*6bf0*/  SEL R0, R0, R5, !P0 ;  /* 0x0000000500007207 */ /* 0x000fce0004000000 */
.L_x_157:
[----:B------:R-:W-:Y:S01]  /*6c00*/  UIADD3 UR42, UR43, UR42, URZ ;  /* 0x0000002a2b2a7290 */ /* 0x000fe2000fffe03f */
[----:B------:R-:W-:Y:S01]  /*6c10*/  LOP3.LUT P0, RZ, R3, 0xff, RZ, 0xc0, !PT ;  /* 0x000000ff03ff7812 */ /* 0x000fe2000780c0ff */
[----:B------:R-:W-:Y:S02]  /*6c20*/  IMAD.MOV.U32 R111, RZ, RZ, R0 ;  /* 0x000000ffff6f7224 */ /* 0x000fe400078e0000 */
[----:B------:R-:W-:Y:S02]  /*6c30*/  USHF.R.U32.HI UR4, URZ, 0x1, UR42 ;  /* 0x000000013f047899 */ /* 0x000fe4000801162a */
[----:B------:R-:W-:Y:S02]  /*6c40*/  UISETP.GT.U32.AND UP1, UPT, UR42, 0x1, UPT ;  /* 0x000000012a00788c */ /* 0x000fe4000bf24070 */
[----:B------:R-:W-:Y:S02]  /*6c50*/  ULOP3.LUT UR4, UR4, 0x1, URZ, 0xc0, !UPT ;  /* 0x0000000104047892 */ /* 0x000fe4000f8ec03f */
[----:B------:R-:W-:-:S02]  /*6c60*/  UISETP.LT.U32.AND UP1, UPT, UR43, 0x2, UP1 ;  /* 0x000000022b00788c */ /* 0x000fc40008f21070 */
[----:B------:R-:W-:Y:S02]  /*6c70*/  UISETP.NE.U32.AND UP0, UPT, UR4, 0x1, UPT ;  /* 0x000000010400788c */ /* 0x000fe4000bf05070 */
[----:B------:R-:W-:Y:S02]  /*6c80*/  USEL UR5, URZ, 0x1, !UP1 ;  /* 0x000000013f057887 */ /* 0x000fe4000c800000 */
[----:B------:R-:W-:Y:S02]  /*6c90*/  UISETP.GT.U32.AND UP0, UPT, UR43, 0x1, !UP0 ;  /* 0x000000012b00788c */ /* 0x000fe4000c704070 */
[----:B------:R-:W-:Y:S02]  /*6ca0*/  ULOP3.LUT UR42, UR42, 0x1, URZ, 0xc0, !UPT ;  /* 0x000000012a2a7892 */ /* 0x000fe4000f8ec03f */
[----:B------:R-:W-:-:S04]  /*6cb0*/  USEL UR4, URZ, 0x1, !UP0 ;  /* 0x000000013f047887 */ /* 0x000fc8000c000000 */
[----:B------:R-:W-:Y:S01]  /*6cc0*/  ULOP3.LUT UR40, UR4, UR40, UR5, 0x96, !UPT ;  /* 0x0000002804287292 */ /* 0x000fe2000f8e9605 */
[----:B------:R-:W-:Y:S11]  /*6cd0*/  @P0 BRA `(.L_x_160) ;  /* 0xffffffa400cc0947 */ /* 0x000ff6000383ffff */
[----:B------:R-:W-:Y:S05]  /*6ce0*/  EXIT ;  /* 0x000000000000794d */ /* 0x000fea0003800000 */
.L_x_7:
        /* <DEDUP_REMOVED lines=26> */
.L_x_162:
[----:B------:R-:W0:Y:S01]  /*6e90*/  LDC.64 R28, c[0x0][0x640] ;  /* 0x00019000ff1c7b82 */ /* 0x000e220000000a00 */
[-CC-:B------:R-:W-:Y:S01]  /*6ea0*/  SHF.R.U64 R21, R14, R6.reuse, R15.reuse ;  /* 0x000000060e157219 */ /* 0x180fe2000000120f */
[----:B------:R-:W-:Y:S01]  /*6eb0*/  IMAD.MOV.U32 R30, RZ, RZ, 0x1 ;  /* 0x00000001ff1e7424 */ /* 0x000fe200078e00ff */
[----:B------:R-:W-:Y:S02]  /*6ec0*/  SHF.R.U32.HI R6, RZ, R6, R15 ;  /* 0x00000006ff067219 */ /* 0x000fe4000001160f */
[----:B------:R-:W-:-:S03]  /*6ed0*/  IADD3 R13, P0, RZ, -R21, RZ ;  /* 0x80000015ff0d7210 */ /* 0x000fc60007f1e0ff */
[----:B------:R-:W1:Y:S01]  /*6ee0*/  LDC R12, c[0x0][0x618] ;  /* 0x00018600ff0c7b82 */ /* 0x000e620000000800 */
[----:B------:R-:W-:-:S05]  /*6ef0*/  IADD3.X R11, RZ, ~R6, RZ, P0, !PT ;  /* 0x80000006ff0b7210 */ /* 0x000fca00007fe4ff */
[-C--:B------:R-:W-:Y:S02]  /*6f00*/  IMAD R6, R11, R24.reuse, RZ ;  /* 0x000000180b067224 */ /* 0x080fe400078e02ff */
[----:B------:R-:W2:Y:S01]  /*6f10*/  LDC R14, c[0x0][0x608] ;  /* 0x00018200ff0e7b82 */ /* 0x000ea20000000800 */
[----:B------:R-:W-:-:S04]  /*6f20*/  IMAD.WIDE.U32 R10, R13, R24, R16 ;  /* 0x000000180d0a7225 */ /* 0x000fc800078e0010 */
[----:B------:R-:W-:-:S03]  /*6f30*/  IMAD R13, R13, R25, R6 ;  /* 0x000000190d0d7224 */ /* 0x000fc600078e0206 */
[----:B------:R-:W3:Y:S01]  /*6f40*/  LDC R27, c[0x0][0x658] ;  /* 0x00019600ff1b7b82 */ /* 0x000ee20000000800 */
[----:B------:R-:W-:Y:S01]  /*6f50*/  IMAD.IADD R11, R11, 0x1, R13 ;  /* 0x000000010b0b7824 */ /* 0x000fe200078e020d */
[----:B0-----:R-:W-:-:S04]  /*6f60*/  ISETP.NE.U32.AND P0, PT, R28, RZ, PT ;  /* 0x000000ff1c00720c */ /* 0x001fc80003f05070 */
[----:B------:R-:W-:Y:S02]  /*6f70*/  ISETP.NE.AND.EX P0, PT, R29, RZ, PT, P0 ;  /* 0x000000ff1d00720c */ /* 0x000fe40003f05300 */
[----:B------:R-:W0:Y:S01]  /*6f80*/  LDC R20, c[0x0][0x600] ;  /* 0x00018000ff147b82 */ /* 0x000e220000000800 */
[-CC-:B-1----:R-:W-:Y:S01]  /*6f90*/  SHF.R.U64 R8, R10, R12.reuse, R11.reuse ;  /* 0x0000000c0a087219 */ /* 0x182fe2000000120b */
[----:B------:R-:W-:Y:S01]  /*6fa0*/  IMAD.MOV.U32 R10, RZ, RZ, -0x1 ;  /* 0xffffffffff0a7424 */ /* 0x000fe200078e00ff */
[----:B------:R-:W-:-:S05]  /*6fb0*/  SHF.R.U32.HI R11, RZ, R12, R11 ;  /* 0x0000000cff0b7219 */ /* 0x000fca000001160b */
[----:B------:R-:W1:Y:S01]  /*6fc0*/  LDC R24, c[0x0][0x648] ;  /* 0x00019200ff187b82 */ /* 0x000e620000000800 */
[-CC-:B--2---:R-:W-:Y:S02]  /*6fd0*/  SHF.R.U64 R23, R8, R14.reuse, R11.reuse ;  /* 0x0000000e08177219 */ /* 0x184fe4000000120b */
[----:B------:R-:W-:-:S05]  /*6fe0*/  SHF.R.U32.HI R6, RZ, R14, R11 ;  /* 0x0000000eff067219 */ /* 0x000fca000001160b */
[----:B------:R-:W2:Y:S01]  /*6ff0*/  LDC R26, c[0x0][0x638] ;  /* 0x00018e00ff1a7b82 */ /* 0x000ea20000000800 */
[-C--:B---3--:R-:W-:Y:S02]  /*7000*/  SHF.L.U32 R10, R10, R27.reuse, RZ ;  /* 0x0000001b0a0a7219 */ /* 0x088fe400000006ff */
[-CC-:B------:R-:W-:Y:S02]  /*7010*/  SHF.R.U64 R25, R23, R27.reuse, R6.reuse ;  /* 0x0000001b17197219 */ /* 0x180fe40000001206 */
[----:B------:R-:W-:Y:S02]  /*7020*/  LOP3.LUT R32, RZ, R10, RZ, 0x33, !PT ;  /* 0x0000000aff207212 */ /* 0x000fe400078e33ff */
[----:B------:R-:W-:Y:S01]  /*7030*/  SHF.R.U32.HI R11, RZ, R27, R6 ;  /* 0x0000001bff0b7219 */ /* 0x000fe20000011606 */
[----:B------:R-:W3:Y:S01]  /*7040*/  LDC R31, c[0x0][0x610] ;  /* 0x00018400ff1f7b82 */ /* 0x000ee20000000800 */
[----:B------:R-:W-:Y:S01]  /*7050*/  IMAD.MOV.U32 R10, RZ, RZ, R25 ;  /* 0x000000ffff0a7224 */ /* 0x000fe200078e0019 */
[----:B------:R-:W-:Y:S06]  /*7060*/  @!P0 BRA `(.L_x_163) ;  /* 0x0000000000288947 */ /* 0x000fec0003800000 */
        /* <DEDUP_REMOVED lines=10> */
.L_x_163:
[----:B------:R-:W-:Y:S02]  /*7110*/  ISETP.NE.AND P0, PT, R2, 0x1, PT ;  /* 0x000000010200780c */ /* 0x000fe40003f05270 */
[----:B-1----:R-:W-:Y:S02]  /*7120*/  SHF.R.U64 R6, R10, R24, R11 ;  /* 0x000000180a067219 */ /* 0x002fe4000000120b */
[----:B------:R-:W-:Y:S02]  /*7130*/  SHF.L.U32 R30, R30, R27, RZ ;  /* 0x0000001b1e1e7219 */ /* 0x000fe400000006ff */
[----:B------:R-:W-:Y:S01]  /*7140*/  LOP3.LUT R5, R23, R32, RZ, 0xc0, !PT ;  /* 0x0000002017057212 */ /* 0x000fe200078ec0ff */
[----:B------:R-:W-:Y:S01]  /*7150*/  IMAD.MOV R10, RZ, RZ, -R6 ;  /* 0x000000ffff0a7224 */ /* 0x000fe200078e0a06 */
[----:B0-----:R-:W-:-:S03]  /*7160*/  IADD3 R11, R20, -0x1, RZ ;  /* 0xffffffff140b7810 */ /* 0x001fc60007ffe0ff */
[----:B------:R-:W-:Y:S01]  /*7170*/  IMAD R6, R30, R6, R5 ;  /* 0x000000061e067224 */ /* 0x000fe200078e0205 */
[----:B------:R-:W-:Y:S01]  /*7180*/  LOP3.LUT R5, R8, R11, RZ, 0xc0, !PT ;  /* 0x0000000b08057212 */ /* 0x000fe200078ec0ff */
[----:B------:R-:W-:Y:S02]  /*7190*/  @P0 IMAD R7, R9, R22, R4 ;  /* 0x0000001609070224 */ /* 0x000fe400078e0204 */
[----:B--2---:R-:W-:Y:S02]  /*71a0*/  IMAD R4, R10, R26, R25 ;  /* 0x0000001a0a047224 */ /* 0x004fe400078e0219 */
[----:B---3--:R-:W-:Y:S02]  /*71b0*/  IMAD R7, R6, R31, R7 ;  /* 0x0000001f06077224 */ /* 0x008fe400078e0207 */
[----:B------:R-:W-:Y:S02]  /*71c0*/  IMAD R4, R4, R20, R5 ;  /* 0x0000001404047224 */ /* 0x000fe400078e0205 */
[----:B------:R-:W-:-:S02]  /*71d0*/  IMAD.MOV.U32 R8, RZ, RZ, 0x1 ;  /* 0x00000001ff087424 */ /* 0x000fc400078e00ff */
[----:B------:R-:W-:Y:S01]  /*71e0*/  IMAD.MOV.U32 R6, RZ, RZ, R21 ;  /* 0x000000ffff067224 */ /* 0x000fe200078e0015 */
[----:B------:R-:W-:Y:S02]  /*71f0*/  SEL R19, R4, R7, !P0 ;  /* 0x0000000704137207 */ /* 0x000fe40004000000 */
[----:B------:R-:W-:-:S07]  /*7200*/  SEL R20, R7, R4, !P0 ;  /* 0x0000000407147207 */ /* 0x000fce0004000000 */
.L_x_161:
[----:B------:R-:W-:-:S08]  /*7210*/  NOP ;  /* 0x0000000000007918 */ /* 0x000fd00000000000 */
[----:B------:R-:W0:-:S00]  /*7220*/  USETMAXREG.DEALLOC.CTAPOOL 0x28 ;  /* 0x00000028000079c8 */ /* 0x000e0000080e0500 */
[----:B0-----:R-:W-:-:S13]  /*7230*/  ISETP.NE.AND P0, PT, R3, RZ, PT ;  /* 0x000000ff0300720c */ /* 0x001fda0003f05270 */
[----:B------:R-:W-:Y:S05]  /*7240*/  @P0 EXIT ;  /* 0x000000000000094d */ /* 0x000fea0003800000 */
[----:B------:R-:W-:Y:S01]  /*7250*/  LOP3.LUT P0, RZ, R8, 0xff, RZ, 0xc0, !PT ;  /* 0x000000ff08ff7812 */ /* 0x000fe2000780c0ff */
[----:B------:R-:W-:Y:S02]  /*7260*/  IMAD.MOV.U32 R3, RZ, RZ, 0x1 ;  /* 0x00000001ff037424 */ /* 0x000fe400078e00ff */
[----:B------:R-:W-:-:S10]  /*7270*/  IMAD.MOV.U32 R8, RZ, RZ, RZ ;  /* 0x000000ffff087224 */ /* 0x000fd400078e00ff */
[----:B------:R-:W-:Y:S05]  /*7280*/  @!P0 BRA `(.L_x_164) ;  /* 0x0000000c00588947 */ /* 0x000fea0003800000 */
[----:B------:R-:W0:Y:S01]  /*7290*/  LDC R3, c[0x0][0x28c] ;  /* 0x0000a300ff037b82 */ /* 0x000e220000000800 */
[----:B------:R-:W-:Y:S01]  /*72a0*/  ULDC UR5, c[0x0][0x658] ;  /* 0x0001960000057ab9 */ /* 0x000fe20000000800 */
[----:B------:R-:W-:Y:S01]  /*72b0*/  UMOV UR6, 0xffffffff ;  /* 0xffffffff00067882 */ /* 0x000fe20000000000 */
[----:B------:R-:W-:Y:S01]  /*72c0*/  BSSY B0, `(.L_x_164) ;  /* 0x00000d2000007945 */ /* 0x000fe20003800000 */
[----:B------:R-:W-:Y:S01]  /*72d0*/  USHF.L.U32 UR6, UR6, UR5, URZ ;  /* 0x0000000506067299 */ /* 0x000fe2000800063f */
[----:B------:R-:W-:Y:S01]  /*72e0*/  IMAD.MOV.U32 R10, RZ, RZ, 0x1 ;  /* 0x00000001ff0a7424 */ /* 0x000fe200078e00ff */
[----:B------:R-:W-:Y:S01]  /*72f0*/  LOP3.LUT R13, R18, 0x2, RZ, 0xfc, !PT ;  /* 0x00000002120d7812 */ /* 0x000fe200078efcff */
[----:B------:R-:W-:Y:S01]  /*7300*/  IMAD.MOV.U32 R8, RZ, RZ, RZ ;  /* 0x000000ffff087224 */ /* 0x000fe200078e00ff */
[----:B------:R-:W1:Y:S01]  /*7310*/  S2UR UR8, SR_CgaCtaId ;  /* 0x00000000000879c3 */ /* 0x000e620000008800 */
[----:B------:R-:W-:Y:S01]  /*7320*/  ULDC UR4, c[0x0][0x600] ;  /* 0x0001800000047ab9 */ /* 0x000fe20000000800 */
[----:B------:R-:W-:Y:S01]  /*7330*/  UMOV UR7, 0x1 ;  /* 0x0000000100077882 */ /* 0x000fe20000000000 */
[----:B------:R-:W-:-:S02]  /*7340*/  UIADD3 UR4, UR4, -0x1, URZ ;  /* 0xffffffff04047890 */ /* 0x000fc4000fffe03f */
[----:B------:R-:W-:Y:S02]  /*7350*/  USHF.L.U32 UR5, UR7, UR5, URZ ;  /* 0x0000000507057299 */ /* 0x000fe4000800063f */
[----:B------:R-:W-:Y:S01]  /*7360*/  ULOP3.LUT UR6, URZ, UR6, URZ, 0x33, !UPT ;  /* 0x000000063f067292 */ /* 0x000fe2000f8e333f */
[----:B------:R-:W-:Y:S01]  /*7370*/  ULDC.64 UR30, c[0x0][0x198] ;  /* 0x00006600001e7ab9 */ /* 0x000fe20000000a00 */
[----:B0-----:R-:W-:-:S05]  /*7380*/  VIADD R3, R3, 0x3f ;  /* 0x0000003f03037836 */ /* 0x001fca0000000000 */
[----:B------:R-:W-:Y:S01]  /*7390*/  SHF.R.S32.HI R4, RZ, 0x1f, R3 ;  /* 0x0000001fff047819 */ /* 0x000fe20000011403 */
[----:B-1----:R-:W-:-:S03]  /*73a0*/  IMAD.U32 R11, RZ, RZ, UR8 ;  /* 0x00000008ff0b7e24 */ /* 0x002fc6000f8e00ff */
[----:B------:R-:W-:Y:S02]  /*73b0*/  LEA.HI R4, R4, R3, RZ, 0x6 ;  /* 0x0000000304047211 */ /* 0x000fe400078f30ff */
[----:B------:R-:W-:Y:S02]  /*73c0*/  MOV R3, 0x1 ;  /* 0x0000000100037802 */ /* 0x000fe40000000f00 */
[----:B------:R-:W-:-:S05]  /*73d0*/  SHF.R.S32.HI R9, RZ, 0x6, R4 ;  /* 0x00000006ff097819 */ /* 0x000fca0000011404 */
[----:B------:R-:W-:-:S07]  /*73e0*/  VIADD R12, R9, 0x1 ;  /* 0x00000001090c7836 */ /* 0x000fce0000000000 */
.L_x_175:
[----:B------:R-:W-:-:S03]  /*73f0*/  UMOV UR7, 0xffffffff ;  /* 0xffffffff00077882 */ /* 0x000fc60000000000 */
[----:B------:R-:W-:Y:S05]  /*7400*/  BRA.DIV UR7, `(.L_x_165) ;  /* 0x0000000e07987947 */ /* 0x000fea000b800000 */
[----:B------:R-:W-:-:S13]  /*7410*/  ELECT P6, URZ, PT ;  /* 0x00000000003f782f */ /* 0x000fda00038c0000 */
.L_x_184:
[----:B------:R-:W0:Y:S01]  /*7420*/  LDC R4, c[0x0][0x28c] ;  /* 0x0000a300ff047b82 */ /* 0x000e220000000800 */
[----:B------:R-:W-:Y:S01]  /*7430*/  BSSY B1, `(.L_x_166) ;  /* 0x0000047000017945 */ /* 0x000fe20003800000 */
[----:B0-----:R-:W-:-:S13]  /*7440*/  ISETP.LT.OR P6, PT, R4, 0x1, !P6 ;  /* 0x000000010400780c */ /* 0x001fda00077c1670 */
[----:B------:R-:W-:Y:S05]  /*7450*/  @P6 BRA `(.L_x_167) ;  /* 0x0000000400106947 */ /* 0x000fea0003800000 */
[----:B------:R-:W-:Y:S01]  /*7460*/  IMAD R20, R20, 0x2, R11 ;  /* 0x0000000214147824 */ /* 0x000fe200078e020b */
[----:B------:R-:W-:Y:S01]  /*7470*/  MOV R5, R3 ;  /* 0x0000000300057202 */ /* 0x000fe20000000f00 */
[----:B------:R-:W-:Y:S02]  /*7480*/  IMAD.SHL.U32 R19, R19, 0x40, RZ ;  /* 0x0000004013137824 */ /* 0x000fe400078e00ff */
[----:B------:R-:W-:Y:S02]  /*7490*/  IMAD.MOV.U32 R23, RZ, RZ, RZ ;  /* 0x000000ffff177224 */ /* 0x000fe400078e00ff */
[----:B------:R-:W-:Y:S02]  /*74a0*/  IMAD.MOV.U32 R4, RZ, RZ, R12 ;  /* 0x000000ffff047224 */ /* 0x000fe400078e000c */
[----:B------:R-:W-:Y:S02]  /*74b0*/  IMAD.MOV.U32 R7, RZ, RZ, R8 ;  /* 0x000000ffff077224 */ /* 0x000fe400078e0008 */
[----:B------:R-:W-:-:S07]  /*74c0*/  IMAD.SHL.U32 R20, R20, 0x80, RZ ;  /* 0x0000008014147824 */ /* 0x000fce00078e00ff */
.L_x_170:
[----:B------:R-:W0:Y:S01]  /*74d0*/  S2UR UR7, SR_CgaCtaId ;  /* 0x00000000000779c3 */ /* 0x000e220000008800 */
[----:B------:R-:W-:Y:S02]  /*74e0*/  MOV R14, 0x400 ;  /* 0x00000400000e7802 */ /* 0x000fe40000000f00 */
[----:B------:R-:W-:-:S13]  /*74f0*/  ISETP.NE.AND P1, PT, R0, RZ, PT ;  /* 0x000000ff0000720c */ /* 0x000fda0003f25270 */
[----:B------:R-:W1:Y:S01]  /*7500*/  @!P1 LDC R15, c[0x0][0x500] ;  /* 0x00014000ff0f9b82 */ /* 0x000e620000000800 */
[----:B0-----:R-:W-:-:S05]  /*7510*/  IMAD.U32 R11, RZ, RZ, UR7 ;  /* 0x00000007ff0b7e24 */ /* 0x001fca000f8e00ff */
[----:B------:R-:W-:Y:S02]  /*7520*/  LEA R22, R11, R14, 0x18 ;  /* 0x0000000e0b167211 */ /* 0x000fe400078ec0ff */
[----:B------:R-:W-:-:S03]  /*7530*/  SHF.L.U32 R14, R5, 0x1f, RZ ;  /* 0x0000001f050e7819 */ /* 0x000fc600000006ff */
[----:B------:R-:W-:-:S04]  /*7540*/  IMAD R21, R7, 0x8, R22 ;  /* 0x0000000807157824 */ /* 0x000fc800078e0216 */
[----:B------:R-:W0:Y:S02]  /*7550*/  SYNCS.PHASECHK.TRANS64.TRYWAIT P0, [R21+URZ+0x10], R14 ;  /* 0x0000100e150075a7 */ /* 0x000e24000800017f */
[----:B01----:R-:W-:Y:S05]  /*7560*/  @!P0 BRA `(.L_x_168) ;  /* 0x0000000c00608947 */ /* 0x003fea0003800000 */
.L_x_185:
[----:B0-----:R-:W-:Y:S01]  /*7570*/  PRMT R14, R13, 0x9910, RZ ;  /* 0x000099100d0e7816 */ /* 0x001fe200000000ff */
[----:B------:R0:W-:Y:S03]  /*7580*/  @!P1 SYNCS.ARRIVE.TRANS64 RZ, [R21+URZ], R15 ;  /* 0x0000000f15ff99a7 */ /* 0x0001e6000800003f */
[----:B------:R-:W-:-:S13]  /*7590*/  ISETP.NE.AND P0, PT, R14, 0x2, PT ;  /* 0x000000020e00780c */ /* 0x000fda0003f05270 */
[----:B0-----:R-:W-:Y:S05]  /*75a0*/  @P0 BRA `(.L_x_169) ;  /* 0x0000000000040947 */ /* 0x001fea0003800000 */
[----:B------:R-:W-:Y:S01]  /*75b0*/  BPT.TRAP 0x1 ;  /* 0x000000040000795c */ /* 0x000fe20000300000 */
.L_x_169:
[----:B------:R-:W-:Y:S01]  /*75c0*/  IMAD.SHL.U32 R14, R7, 0x4000, RZ ;  /* 0x00004000070e7824 */ /* 0x000fe200078e00ff */
[----:B------:R-:W-:Y:S01]  /*75d0*/  R2UR UR34, R23 ;  /* 0x00000000172272ca */ /* 0x000fe200000e0000 */
[----:B------:R-:W-:Y:S01]  /*75e0*/  VIADD R4, R4, 0xffffffff ;  /* 0xffffffff04047836 */ /* 0x000fe20000000000 */
[----:B------:R-:W-:Y:S01]  /*75f0*/  R2UR UR33, R21 ;  /* 0x00000000152172ca */ /* 0x000fe200000e0000 */
[----:B------:R-:W-:Y:S01]  /*7600*/  IMAD R15, R11, 0x1000, R14 ;  /* 0x000010000b0f7824 */ /* 0x000fe200078e020e */
[----:B------:R-:W-:Y:S01]  /*7610*/  IADD3 R14, R22, R14, RZ ;  /* 0x0000000e160e7210 */ /* 0x000fe20007ffe0ff */
[----:B------:R-:W-:Y:S01]  /*7620*/  UIADD3 UR14, UP0, UR30, 0xf0, URZ ;  /* 0x000000f01e0e7890 */ /* 0x000fe2000ff1e03f */
[----:B------:R-:W-:Y:S01]  /*7630*/  R2UR UR36, R6 ;  /* 0x00000000062472ca */ /* 0x000fe200000e0000 */
[----:B------:R-:W-:Y:S01]  /*7640*/  IMAD R15, R15, 0x4, R22 ;  /* 0x000000040f0f7824 */ /* 0x000fe200078e0216 */
[----:B------:R-:W-:Y:S01]  /*7650*/  R2UR UR8, R14 ;  /* 0x000000000e0872ca */ /* 0x000fe200000e0000 */
[----:B------:R-:W-:Y:S01]  /*7660*/  UIADD3 UR42, UP1, UR30, 0x1f0, URZ ;  /* 0x000001f01e2a7890 */ /* 0x000fe2000ff3e03f */
[----:B------:R-:W-:Y:S01]  /*7670*/  R2UR UR35, R20 ;  /* 0x00000000142372ca */ /* 0x000fe200000e0000 */
[----:B------:R-:W-:Y:S01]  /*7680*/  UIADD3.X UR15, URZ, UR31, URZ, UP0, !UPT ;  /* 0x0000001f3f0f7290 */ /* 0x000fe200087fe43f */
[----:B------:R-:W-:Y:S01]  /*7690*/  R2UR UR24, R15 ;  /* 0x000000000f1872ca */ /* 0x000fe200000e0000 */
[----:B------:R-:W-:Y:S01]  /*76a0*/  UIADD3 UR26, UR34, 0x20, URZ ;  /* 0x00000020221a7890 */ /* 0x000fe2000fffe03f */
[----:B------:R-:W-:Y:S01]  /*76b0*/  R2UR UR19, R19 ;  /* 0x00000000131372ca */ /* 0x000fe200000e0000 */
[----:B------:R-:W-:Y:S01]  /*76c0*/  UIADD3.X UR43, URZ, UR31, URZ, UP1, !UPT ;  /* 0x0000001f3f2b7290 */ /* 0x000fe20008ffe43f */
[----:B------:R-:W-:Y:S01]  /*76d0*/  ISETP.GT.AND P1, PT, R4, 0x1, PT ;  /* 0x000000010400780c */ /* 0x000fe20003f24270 */
[----:B------:R-:W-:Y:S01]  /*76e0*/  VIADD R7, R7, 0x1 ;  /* 0x0000000107077836 */ /* 0x000fe20000000000 */
[----:B------:R-:W-:Y:S01]  /*76f0*/  UMOV UR7, 0x30000 ;  /* 0x0003000000077882 */ /* 0x000fe20000000000 */
[----:B------:R-:W-:Y:S01]  /*7700*/  UMOV UR22, 0x0 ;  /* 0x0000000000167882 */ /* 0x000fe20000000000 */
[----:B------:R-:W-:Y:S01]  /*7710*/  UMOV UR23, 0x10000000 ;  /* 0x1000000000177882 */ /* 0x000fe20000000000 */
[----:B------:R-:W-:Y:S01]  /*7720*/  UIADD3 UR16, UR8, 0x20100, URZ ;  /* 0x0002010008107890 */ /* 0x000fe2000fffe03f */
[----:B------:R-:W-:Y:S01]  /*7730*/  ISETP.NE.AND P0, PT, R7, 0x2, PT ;  /* 0x000000020700780c */ /* 0x000fe20003f05270 */
[----:B------:R-:W-:Y:S01]  /*7740*/  UIADD3 UR8, UR8, 0x22100, URZ ;  /* 0x0002210008087890 */ /* 0x000fe2000fffe03f */
[----:B------:R-:W-:Y:S01]  /*7750*/  VIADD R23, R23, 0x40 ;  /* 0x0000004017177836 */ /* 0x000fe20000000000 */
[----:B------:R-:W-:Y:S01]  /*7760*/  UIADD3 UR32, UR24, 0x100, URZ ;  /* 0x0000010018207890 */ /* 0x000fe2000fffe03f */
[----:B------:R-:W-:Y:S01]  /*7770*/  SEL R14, RZ, 0x1, P0 ;  /* 0x00000001ff0e7807 */ /* 0x000fe20000000000 */
[----:B------:R-:W-:Y:S01]  /*7780*/  UIADD3 UR24, UR24, 0x8100, URZ ;  /* 0x0000810018187890 */ /* 0x000fe2000fffe03f */
[----:B------:R-:W-:Y:S01]  /*7790*/  SEL R7, R7, RZ, P0 ;  /* 0x000000ff07077207 */ /* 0x000fe20000000000 */
[----:B------:R-:W-:Y:S01]  /*77a0*/  UMOV UR25, UR33 ;  /* 0x0000002100197c82 */ /* 0x000fe20008000000 */
[----:B------:R-:W-:Y:S01]  /*77b0*/  UMOV UR28, UR36 ;  /* 0x00000024001c7c82 */ /* 0x000fe20008000000 */
[----:B------:R-:W-:Y:S01]  /*77c0*/  UMOV UR27, UR35 ;  /* 0x00000023001b7c82 */ /* 0x000fe20008000000 */
[----:B------:R-:W-:Y:S01]  /*77d0*/  UMOV UR17, UR33 ;  /* 0x0000002100117c82 */ /* 0x000fe20008000000 */
[----:B------:R-:W-:Y:S01]  /*77e0*/  UMOV UR18, UR34 ;  /* 0x0000002200127c82 */ /* 0x000fe20008000000 */
[----:B------:R-:W-:Y:S01]  /*77f0*/  UMOV UR20, UR36 ;  /* 0x0000002400147c82 */ /* 0x000fe20008000000 */
[----:B------:R0:W-:Y:S01]  /*7800*/  UTMALDG.3D.MULTICAST [UR32], [UR14], UR7, desc[UR22] ;  /* 0x000016200e0073b4 */ /* 0x0001e20008011807 */
[----:B------:R-:W-:Y:S01]  /*7810*/  UMOV UR9, UR33 ;  /* 0x0000002100097c82 */ /* 0x000fe20008000000 */
[----:B------:R-:W-:Y:S01]  /*7820*/  UMOV UR11, UR19 ;  /* 0x00000013000b7c82 */ /* 0x000fe20008000000 */
[----:B------:R-:W-:Y:S01]  /*7830*/  UMOV UR12, UR36 ;  /* 0x00000024000c7c82 */ /* 0x000fe20008000000 */
[----:B------:R-:W-:Y:S01]  /*7840*/  UMOV UR10, UR26 ;  /* 0x0000001a000a7c82 */ /* 0x000fe20008000000 */
[----:B------:R-:W-:Y:S01]  /*7850*/  LOP3.LUT R5, R5, R14, RZ, 0x3c, !PT ;  /* 0x0000000e05057212 */ /* 0x000fe200078e3cff */
[----:B------:R0:W-:Y:S01]  /*7860*/  UTMALDG.3D.MULTICAST [UR24], [UR14], UR7, desc[UR22] ;  /* 0x000016180e0073b4 */ /* 0x0001e20008011807 */
[----:B------:R0:W-:Y:S01]  /*7870*/  UTMALDG.3D [UR16], [UR42], desc[UR22] ;  /* 0x000016102a0075b4 */ /* 0x0001e20008011000 */
[----:B------:R0:W-:Y:S02]  /*7880*/  UTMALDG.3D [UR8], [UR42], desc[UR22] ;  /* 0x000016082a0075b4 */ /* 0x0001e40008011000 */
[----:B0-----:R-:W-:Y:S05]  /*7890*/  @P1 BRA `(.L_x_170) ;  /* 0xfffffffc000c1947 */ /* 0x001fea000383ffff */
.L_x_167:
[----:B------:R-:W-:Y:S05]  /*78a0*/  BSYNC B1 ;  /* 0x0000000000017941 */ /* 0x000fea0003800000 */
.L_x_166:
[----:B------:R-:W-:Y:S01]  /*78b0*/  LOP3.LUT P1, RZ, R10, 0xff, RZ, 0xc0, !PT ;  /* 0x000000ff0aff7812 */ /* 0x000fe2000782c0ff */
[----:B------:R-:W-:Y:S01]  /*78c0*/  IMAD.IADD R8, R9, 0x1, R8 ;  /* 0x0000000109087824 */ /* 0x000fe200078e0208 */
[----:B------:R-:W-:Y:S01]  /*78d0*/  IADD3 R16, P2, R16, UR38, RZ ;  /* 0x0000002610107c10 */ /* 0x000fe2000ff5e0ff */
[----:B------:R-:W-:Y:S01]  /*78e0*/  ULDC.64 UR8, c[0x0][0x650] ;  /* 0x0001940000087ab9 */ /* 0x000fe20000000a00 */
[----:B------:R-:W-:Y:S01]  /*78f0*/  BSSY B1, `(.L_x_171) ;  /* 0x000006c000017945 */ /* 0x000fe20003800000 */
[----:B------:R-:W-:Y:S01]  /*7900*/  IMAD.MOV.U32 R20, RZ, RZ, -0x1 ;  /* 0xffffffffff147424 */ /* 0x000fe200078e00ff */
[----:B------:R-:W-:Y:S01]  /*7910*/  SHF.R.U32.HI R4, RZ, 0x1, R8 ;  /* 0x00000001ff047819 */ /* 0x000fe20000011608 */
[----:B------:R-:W-:Y:S01]  /*7920*/  IMAD.MOV.U32 R19, RZ, RZ, -0x1 ;  /* 0xffffffffff137424 */ /* 0x000fe200078e00ff */
[----:B------:R-:W-:Y:S02]  /*7930*/  ISETP.GT.U32.AND P0, PT, R8, 0x1, PT ;  /* 0x000000010800780c */ /* 0x000fe40003f04070 */
[----:B------:R-:W-:-:S02]  /*7940*/  LOP3.LUT R4, R4, 0x1, RZ, 0xc0, !PT ;  /* 0x0000000104047812 */ /* 0x000fc400078ec0ff */
[----:B------:R-:W-:Y:S01]  /*7950*/  ISETP.LT.U32.AND P0, PT, R9, 0x2, P0 ;  /* 0x000000020900780c */ /* 0x000fe20000701070 */
[----:B------:R-:W0:Y:S01]  /*7960*/  @P1 S2R R11, SR_CgaCtaId ;  /* 0x00000000000b1919 */ /* 0x000e220000008800 */
[----:B------:R-:W-:Y:S02]  /*7970*/  @P1 MOV R6, 0x400 ;  /* 0x0000040000061802 */ /* 0x000fe40000000f00 */
[----:B------:R-:W-:Y:S02]  /*7980*/  IADD3.X R17, R17, UR41, RZ, P2, !PT ;  /* 0x0000002911117c10 */ /* 0x000fe400097fe4ff */
[----:B------:R-:W-:Y:S02]  /*7990*/  ISETP.GE.U32.AND P2, PT, R16, UR8, PT ;  /* 0x0000000810007c0c */ /* 0x000fe4000bf46070 */
[----:B------:R-:W-:Y:S02]  /*79a0*/  LOP3.LUT R8, R8, 0x1, RZ, 0xc0, !PT ;  /* 0x0000000108087812 */ /* 0x000fe400078ec0ff */
[----:B------:R-:W-:-:S02]  /*79b0*/  PRMT R10, RZ, 0x7610, R10 ;  /* 0x00007610ff0a7816 */ /* 0x000fc4000000000a */
[----:B0-----:R-:W-:-:S04]  /*79c0*/  @P1 LEA R6, R11, R6, 0x18 ;  /* 0x000000060b061211 */ /* 0x001fc800078ec0ff */
[----:B------:R0:W-:Y:S01]  /*79d0*/  @P1 SYNCS.ARRIVE.TRANS64.A1T0 RZ, [R6+URZ+0x38], RZ ;  /* 0x000038ff06ff19a7 */ /* 0x0001e2000810003f */
[----:B------:R-:W-:Y:S02]  /*79e0*/  ISETP.NE.U32.AND P1, PT, R4, 0x1, PT ;  /* 0x000000010400780c */ /* 0x000fe40003f25070 */
[----:B------:R-:W-:Y:S02]  /*79f0*/  SEL R4, RZ, 0x1, !P0 ;  /* 0x00000001ff047807 */ /* 0x000fe40004000000 */
[----:B------:R-:W-:Y:S02]  /*7a00*/  ISETP.GE.U32.AND.EX P0, PT, R17, UR9, PT, P2 ;  /* 0x0000000911007c0c */ /* 0x000fe4000bf06120 */
[----:B------:R-:W-:Y:S01]  /*7a10*/  ISETP.GT.U32.AND P1, PT, R9, 0x1, !P1 ;  /* 0x000000010900780c */ /* 0x000fe20004f24070 */
[----:B0-----:R-:W-:-:S03]  /*7a20*/  IMAD.MOV.U32 R6, RZ, RZ, -0x1 ;  /* 0xffffffffff067424 */ /* 0x001fc600078e00ff */
[----:B------:R-:W-:-:S04]  /*7a30*/  SEL R5, RZ, 0x1, !P1 ;  /* 0x00000001ff057807 */ /* 0x000fc80004800000 */
[--C-:B------:R-:W-:Y:S02]  /*7a40*/  LOP3.LUT R3, R5, R3, R4.reuse, 0x96, !PT ;  /* 0x0000000305037212 */ /* 0x100fe400078e9604 */
[----:B------:R-:W-:Y:S01]  /*7a50*/  PRMT R4, RZ, 0x7610, R4 ;  /* 0x00007610ff047816 */ /* 0x000fe20000000004 */
[----:B------:R-:W-:Y:S06]  /*7a60*/  @P0 BRA `(.L_x_172) ;  /* 0x0000000400500947 */ /* 0x000fec0003800000 */
[----:B------:R-:W0:Y:S01]  /*7a70*/  S2R R19, SR_CTAID.X ;  /* 0x0000000000137919 */ /* 0x000e220000002500 */
[----:B------:R-:W-:Y:S01]  /*7a80*/  ULDC.64 UR8, c[0x0][0x628] ;  /* 0x00018a0000087ab9 */ /* 0x000fe20000000a00 */
[----:B------:R-:W1:Y:S01]  /*7a90*/  LDC R20, c[0x0][0x144] ;  /* 0x00005100ff147b82 */ /* 0x000e620000000800 */
[----:B------:R-:W-:Y:S01]  /*7aa0*/  ISETP.NE.U32.AND P0, PT, RZ, UR8, PT ;  /* 0x00000008ff007c0c */ /* 0x000fe2000bf05070 */
[----:B------:R-:W2:Y:S01]  /*7ab0*/  S2R R14, SR_CTAID.Y ;  /* 0x00000000000e7919 */ /* 0x000ea20000002600 */
[----:B------:R-:W-:Y:S01]  /*7ac0*/  ULDC UR10, c[0x0][0x630] ;  /* 0x00018c00000a7ab9 */ /* 0x000fe20000000800 */
[----:B------:R-:W-:Y:S01]  /*7ad0*/  ULDC UR11, c[0x0][0x150] ;  /* 0x00005400000b7ab9 */ /* 0x000fe20000000800 */
[----:B------:R-:W-:Y:S01]  /*7ae0*/  ISETP.NE.AND.EX P0, PT, RZ, UR9, PT, P0 ;  /* 0x00000009ff007c0c */ /* 0x000fe2000bf05300 */
[----:B------:R-:W-:Y:S01]  /*7af0*/  IMAD.MOV.U32 R5, RZ, RZ, R17 ;  /* 0x000000ffff057224 */ /* 0x000fe200078e0011 */
[----:B------:R-:W-:Y:S02]  /*7b00*/  MOV R4, R16 ;  /* 0x0000001000047202 */ /* 0x000fe40000000f00 */
[----:B0-----:R-:W-:-:S09]  /*7b10*/  I2FP.F32.U32 R21, R19 ;  /* 0x0000001300157245 */ /* 0x001fd20000201000 */
[----:B------:R-:W-:Y:S05]  /*7b20*/  @!P0 BRA `(.L_x_173) ;  /* 0x0000000000288947 */ /* 0x000fea0003800000 */
[----:B------:R-:W-:Y:S02]  /*7b30*/  ULDC UR7, c[0x0][0x634] ;  /* 0x00018d0000077ab9 */ /* 0x000fe40000000800 */
[----:B------:R-:W-:-:S05]  /*7b40*/  IADD3 R5, P0, R16, UR7, RZ ;  /* 0x0000000710057c10 */ /* 0x000fca000ff1e0ff */
[----:B------:R-:W-:-:S04]  /*7b50*/  IMAD.X R15, RZ, RZ, R17, P0 ;  /* 0x000000ffff0f7224 */ /* 0x000fc800000e0611 */
[----:B------:R-:W-:-:S04]  /*7b60*/  IMAD.WIDE.U32 R6, R15, UR8, RZ ;  /* 0x000000080f067c25 */ /* 0x000fc8000f8e00ff */
[----:B------:R-:W-:-:S04]  /*7b70*/  IMAD.WIDE.U32 R6, P0, R5, UR9, R6 ;  /* 0x0000000905067c25 */ /* 0x000fc8000f800006 */
[----:B------:R-:W-:-:S04]  /*7b80*/  IMAD.WIDE.U32 R4, R5, UR8, RZ ;  /* 0x0000000805047c25 */ /* 0x000fc8000f8e00ff */
[----:B------:R-:W-:Y:S01]  /*7b90*/  IMAD.MOV.U32 R4, RZ, RZ, R7 ;  /* 0x000000ffff047224 */ /* 0x000fe200078e0007 */
[----:B------:R-:W-:Y:S01]  /*7ba0*/  IADD3 RZ, P1, R5, R6, RZ ;  /* 0x0000000605ff7210 */ /* 0x000fe20007f3e0ff */
[----:B------:R-:W-:-:S04]  /*7bb0*/  IMAD.X R5, RZ, RZ, RZ, P0 ;  /* 0x000000ffff057224 */ /* 0x000fc800000e06ff */
[----:B------:R-:W-:-:S08]  /*7bc0*/  IMAD.WIDE.U32.X R4, R15, UR9, R4, P1 ;  /* 0x000000090f047c25 */ /* 0x000fd000088e0404 */
.L_x_173:
[----:B------:R-:W-:Y:S01]  /*7bd0*/  FMUL R21, R21, UR11 ;  /* 0x0000000b15157c20 */ /* 0x000fe20008400000 */
[--C-:B------:R-:W-:Y:S01]  /*7be0*/  SHF.R.U64 R15, R4, UR10, R5.reuse ;  /* 0x0000000a040f7c19 */ /* 0x100fe20008001205 */
[----:B------:R-:W-:Y:S01]  /*7bf0*/  ULDC.64 UR8, c[0x0][0x620] ;  /* 0x0001880000087ab9 */ /* 0x000fe20000000a00 */
[----:B------:R-:W-:Y:S01]  /*7c00*/  SHF.R.U32.HI R4, RZ, UR10, R5 ;  /* 0x0000000aff047c19 */ /* 0x000fe20008011605 */
[----:B------:R-:W-:Y:S01]  /*7c10*/  ULDC.64 UR10, c[0x0][0x640] ;  /* 0x00019000000a7ab9 */ /* 0x000fe20000000a00 */
[----:B------:R-:W-:Y:S01]  /*7c20*/  IADD3 R5, P0, RZ, -R15, RZ ;  /* 0x8000000fff057210 */ /* 0x000fe20007f1e0ff */
[----:B------:R-:W0:Y:S01]  /*7c30*/  F2I.U32.TRUNC.NTZ R21, R21 ;  /* 0x0000001500157305 */ /* 0x000e22000020f000 */
[----:B------:R-:W-:-:S03]  /*7c40*/  ULDC UR7, c[0x0][0x618] ;  /* 0x0001860000077ab9 */ /* 0x000fc60000000800 */
[----:B------:R-:W-:Y:S01]  /*7c50*/  IMAD.X R4, RZ, RZ, ~R4, P0 ;  /* 0x000000ffff047224 */ /* 0x000fe200000e0e04 */
[----:B------:R-:W-:-:S03]  /*7c60*/  ISETP.NE.U32.AND P0, PT, RZ, UR10, PT ;  /* 0x0000000aff007c0c */ /* 0x000fc6000bf05070 */
[----:B------:R-:W-:Y:S01]  /*7c70*/  IMAD R4, R4, UR8, RZ ;  /* 0x0000000804047c24 */ /* 0x000fe2000f8e02ff */
[----:B------:R-:W-:-:S03]  /*7c80*/  ISETP.NE.AND.EX P0, PT, RZ, UR11, PT, P0 ;  /* 0x0000000bff007c0c */ /* 0x000fc6000bf05300 */
[C---:B------:R-:W-:Y:S02]  /*7c90*/  IMAD R7, R5.reuse, UR9, R4 ;  /* 0x0000000905077c24 */ /* 0x040fe4000f8e0204 */
[----:B------:R-:W-:Y:S01]  /*7ca0*/  IMAD.WIDE.U32 R4, R5, UR8, R16 ;  /* 0x0000000805047c25 */ /* 0x000fe2000f8e0010 */
[----:B------:R-:W-:-:S03]  /*7cb0*/  ULDC UR8, c[0x0][0x154] ;  /* 0x0000550000087ab9 */ /* 0x000fc60000000800 */
[----:B0-----:R-:W-:Y:S02]  /*7cc0*/  IMAD.MOV R6, RZ, RZ, -R21 ;  /* 0x000000ffff067224 */ /* 0x001fe400078e0a15 */
[----:B------:R-:W0:Y:S01]  /*7cd0*/  LDC R21, c[0x0][0x148] ;  /* 0x00005200ff157b82 */ /* 0x000e220000000800 */
[----:B------:R-:W-:Y:S02]  /*7ce0*/  IMAD.IADD R5, R5, 0x1, R7 ;  /* 0x0000000105057824 */ /* 0x000fe400078e0207 */
[----:B-1----:R-:W-:Y:S01]  /*7cf0*/  IMAD R19, R20, R6, R19 ;  /* 0x0000000614137224 */ /* 0x002fe200078e0213 */
[----:B--2---:R-:W-:Y:S02]  /*7d00*/  I2FP.F32.U32 R6, R14 ;  /* 0x0000000e00067245 */ /* 0x004fe40000201000 */
[--C-:B------:R-:W-:Y:S02]  /*7d10*/  SHF.R.U64 R20, R4, UR7, R5.reuse ;  /* 0x0000000704147c19 */ /* 0x100fe40008001205 */
[----:B------:R-:W-:Y:S01]  /*7d20*/  SHF.R.U32.HI R5, RZ, UR7, R5 ;  /* 0x00000007ff057c19 */ /* 0x000fe20008011605 */
[----:B------:R-:W-:Y:S01]  /*7d30*/  FMUL R6, R6, UR8 ;  /* 0x0000000806067c20 */ /* 0x000fe20008400000 */
[----:B------:R-:W-:-:S02]  /*7d40*/  ULDC UR7, c[0x0][0x608] ;  /* 0x0001820000077ab9 */ /* 0x000fc40000000800 */
[--C-:B------:R-:W-:Y:S01]  /*7d50*/  SHF.R.U32.HI R4, RZ, UR7, R5.reuse ;  /* 0x00000007ff047c19 */ /* 0x100fe20008011605 */
[----:B------:R1:W2:Y:S01]  /*7d60*/  F2I.U32.TRUNC.NTZ R24, R6 ;  /* 0x0000000600187305 */ /* 0x0002a2000020f000 */
[----:B------:R-:W-:Y:S01]  /*7d70*/  SHF.R.U64 R23, R20, UR7, R5 ;  /* 0x0000000714177c19 */ /* 0x000fe20008001205 */
[----:B------:R-:W-:Y:S02]  /*7d80*/  ULDC UR7, c[0x0][0x658] ;  /* 0x0001960000077ab9 */ /* 0x000fe40000000800 */
[--C-:B------:R-:W-:Y:S02]  /*7d90*/  SHF.R.U32.HI R25, RZ, UR7, R4.reuse ;  /* 0x00000007ff197c19 */ /* 0x100fe40008011604 */
[----:B------:R-:W-:-:S03]  /*7da0*/  SHF.R.U64 R22, R23, UR7, R4 ;  /* 0x0000000717167c19 */ /* 0x000fc60008001204 */
[----:B------:R-:W-:Y:S01]  /*7db0*/  IMAD.MOV.U32 R5, RZ, RZ, R25 ;  /* 0x000000ffff057224 */ /* 0x000fe200078e0019 */
[----:B------:R-:W-:Y:S01]  /*7dc0*/  MOV R4, R22 ;  /* 0x0000001600047202 */ /* 0x000fe20000000f00 */
[----:B-1----:R-:W-:Y:S06]  /*7dd0*/  @!P0 BRA `(.L_x_174) ;  /* 0x0000000000288947 */ /* 0x002fec0003800000 */
        /* <DEDUP_REMOVED lines=10> */
.L_x_174:
[----:B------:R-:W-:Y:S01]  /*7e80*/  ISETP.NE.AND P0, PT, R2, 0x1, PT ;  /* 0x000000010200780c */ /* 0x000fe20003f05270 */
[----:B------:R-:W-:Y:S01]  /*7e90*/  ULDC UR7, c[0x0][0x648] ;  /* 0x0001920000077ab9 */ /* 0x000fe20000000800 */
[----:B------:R-:W-:Y:S01]  /*7ea0*/  LOP3.LUT R23, R23, UR6, RZ, 0xc0, !PT ;  /* 0x0000000617177c12 */ /* 0x000fe2000f8ec0ff */
[----:B--2---:R-:W-:Y:S01]  /*7eb0*/  IMAD.MOV R24, RZ, RZ, -R24 ;  /* 0x000000ffff187224 */ /* 0x004fe200078e0a18 */
[----:B------:R-:W-:Y:S01]  /*7ec0*/  SHF.R.U64 R4, R4, UR7, R5 ;  /* 0x0000000704047c19 */ /* 0x000fe20008001205 */
[----:B------:R-:W-:Y:S01]  /*7ed0*/  ULDC UR7, c[0x0][0x638] ;  /* 0x00018e0000077ab9 */ /* 0x000fe20000000800 */
[----:B------:R-:W-:Y:S01]  /*7ee0*/  LOP3.LUT R7, R20, UR4, RZ, 0xc0, !PT ;  /* 0x0000000414077c12 */ /* 0x000fe2000f8ec0ff */
[----:B------:R-:W-:Y:S01]  /*7ef0*/  ULDC UR8, c[0x0][0x610] ;  /* 0x0001840000087ab9 */ /* 0x000fe20000000800 */
[----:B------:R-:W-:Y:S01]  /*7f00*/  MOV R6, R15 ;  /* 0x0000000f00067202 */ /* 0x000fe20000000f00 */
[----:B------:R-:W-:Y:S02]  /*7f10*/  IMAD.MOV R5, RZ, RZ, -R4 ;  /* 0x000000ffff057224 */ /* 0x000fe400078e0a04 */
[----:B------:R-:W-:-:S02]  /*7f20*/  IMAD R4, R4, UR5, R23 ;  /* 0x0000000504047c24 */ /* 0x000fc4000f8e0217 */
[----:B0-----:R-:W-:Y:S02]  /*7f30*/  @P0 IMAD R19, R21, R24, R14 ;  /* 0x0000001815130224 */ /* 0x001fe400078e020e */
[----:B------:R-:W-:Y:S01]  /*7f40*/  IMAD R22, R5, UR7, R22 ;  /* 0x0000000705167c24 */ /* 0x000fe2000f8e0216 */
[----:B------:R-:W-:Y:S01]  /*7f50*/  ULDC UR7, c[0x0][0x600] ;  /* 0x0001800000077ab9 */ /* 0x000fe20000000800 */
[----:B------:R-:W-:Y:S02]  /*7f60*/  IMAD R20, R4, UR8, R19 ;  /* 0x0000000804147c24 */ /* 0x000fe4000f8e0213 */
[----:B------:R-:W-:Y:S02]  /*7f70*/  IMAD R5, R22, UR7, R7 ;  /* 0x0000000716057c24 */ /* 0x000fe4000f8e0207 */
[----:B------:R-:W-:-:S03]  /*7f80*/  IMAD.MOV.U32 R4, RZ, RZ, 0x1 ;  /* 0x00000001ff047424 */ /* 0x000fc600078e00ff */
[----:B------:R-:W-:Y:S02]  /*7f90*/  SEL R19, R5, R20, !P0 ;  /* 0x0000001405137207 */ /* 0x000fe40004000000 */
[----:B------:R-:W-:-:S07]  /*7fa0*/  SEL R20, R20, R5, !P0 ;  /* 0x0000000514147207 */ /* 0x000fce0004000000 */
.L_x_172:
[----:B------:R-:W-:Y:S05]  /*7fb0*/  BSYNC B1 ;  /* 0x0000000000017941 */ /* 0x000fea0003800000 */
.L_x_171:
[----:B------:R-:W-:-:S13]  /*7fc0*/  LOP3.LUT P0, RZ, R4, 0xff, RZ, 0xc0, !PT ;  /* 0x000000ff04ff7812 */ /* 0x000fda000780c0ff */
[----:B------:R-:W-:Y:S05]  /*7fd0*/  @P0 BRA `(.L_x_175) ;  /* 0xfffffff400040947 */ /* 0x000fea000383ffff */
[----:B------:R-:W-:Y:S05]  /*7fe0*/  BSYNC B0 ;  /* 0x0000000000007941 */ /* 0x000fea0003800000 */
.L_x_164:
[----:B------:R-:W-:-:S03]  /*7ff0*/  UMOV UR7, 0xffffffff ;  /* 0xffffffff00077882 */ /* 0x000fc60000000000 */
[----:B------:R-:W-:Y:S05]  /*8000*/  BRA.DIV UR7, `(.L_x_176) ;  /* 0x0000000207cc7947 */ /* 0x000fea000b800000 */
[----:B------:R-:W-:-:S13]  /*8010*/  ELECT P6, URZ, PT ;  /* 0x00000000003f782f */ /* 0x000fda00038c0000 */
.L_x_188:
[----:B------:R-:W-:Y:S04]  /*8020*/  BSSY B0, `(.L_x_177) ;  /* 0x0000019000007945 */ /* 0x000fe80003800000 */
[----:B------:R-:W-:Y:S05]  /*8030*/  @!P6 BRA `(.L_x_178) ;  /* 0x00000000005ce947 */ /* 0x000fea0003800000 */
[----:B------:R-:W-:-:S04]  /*8040*/  LOP3.LUT R18, R18, 0x2, RZ, 0xfc, !PT ;  /* 0x0000000212127812 */ /* 0x000fc800078efcff */
[----:B------:R-:W-:-:S13]  /*8050*/  ISETP.NE.AND P0, PT, R18, 0x3, PT ;  /* 0x000000031200780c */ /* 0x000fda0003f05270 */
[----:B------:R-:W-:Y:S05]  /*8060*/  @!P0 BRA `(.L_x_179) ;  /* 0x0000000000048947 */ /* 0x000fea0003800000 */
[----:B------:R-:W-:Y:S01]  /*8070*/  BPT.TRAP 0x1 ;  /* 0x000000040000795c */ /* 0x000fe20000300000 */
.L_x_179:
[----:B------:R-:W0:Y:S01]  /*8080*/  S2R R5, SR_CgaCtaId ;  /* 0x0000000000057919 */ /* 0x000e220000008800 */
[----:B------:R-:W-:Y:S02]  /*8090*/  MOV R0, 0x400 ;  /* 0x0000040000007802 */ /* 0x000fe40000000f00 */
[----:B------:R-:W-:Y:S02]  /*80a0*/  SHF.L.U32 R2, R3, 0x1f, RZ ;  /* 0x0000001f03027819 */ /* 0x000fe400000006ff */
[----:B0-----:R-:W-:-:S05]  /*80b0*/  LEA R5, R5, R0, 0x18 ;  /* 0x0000000005057211 */ /* 0x001fca00078ec0ff */
[----:B------:R-:W-:-:S04]  /*80c0*/  VIADD R5, R5, 0x10 ;  /* 0x0000001005057836 */ /* 0x000fc80000000000 */
[C---:B------:R-:W-:Y:S02]  /*80d0*/  IMAD R7, R8.reuse, 0x8, R5 ;  /* 0x0000000808077824 */ /* 0x040fe400078e0205 */
[----:B------:R-:W-:Y:S02]  /*80e0*/  VIADD R8, R8, 0x1 ;  /* 0x0000000108087836 */ /* 0x000fe40000000000 */
[----:B------:R-:W0:Y:S03]  /*80f0*/  SYNCS.PHASECHK.TRANS64.TRYWAIT P0, [R7+URZ], R2 ;  /* 0x00000002070075a7 */ /* 0x000e26000800017f */
[----:B------:R-:W-:-:S04]  /*8100*/  ISETP.NE.AND P1, PT, R8, 0x2, PT ;  /* 0x000000020800780c */ /* 0x000fc80003f25270 */
[----:B------:R-:W-:Y:S02]  /*8110*/  SEL R0, RZ, 0x1, P1 ;  /* 0x00000001ff007807 */ /* 0x000fe40000800000 */
[----:B------:R-:W-:Y:S02]  /*8120*/  SEL R8, R8, RZ, P1 ;  /* 0x000000ff08087207 */ /* 0x000fe40000800000 */
[----:B------:R-:W-:Y:S01]  /*8130*/  LOP3.LUT R0, R3, R0, RZ, 0x3c, !PT ;  /* 0x0000000003007212 */ /* 0x000fe200078e3cff */
[----:B0-----:R-:W-:Y:S06]  /*8140*/  @!P0 BRA `(.L_x_180) ;  /* 0x00000000009c8947 */ /* 0x001fec0003800000 */
.L_x_189:
[----:B------:R-:W-:Y:S01]  /*8150*/  IMAD R5, R8, 0x8, R5 ;  /* 0x0000000808057824 */ /* 0x000fe200078e0205 */
[----:B------:R-:W-:-:S07]  /*8160*/  SHF.L.U32 R0, R0, 0x1f, RZ ;  /* 0x0000001f00007819 */ /* 0x000fce00000006ff */
.L_x_181:
[----:B-1----:R1:W2:Y:S02]  /*8170*/  SYNCS.PHASECHK.TRANS64.TRYWAIT P0, [R5+URZ], R0 ;  /* 0x00000000050075a7 */ /* 0x0022a4000800017f */
[----:B--2---:R-:W-:Y:S05]  /*8180*/  @!P0 NANOSLEEP.SYNCS 0x989680 ;  /* 0x009896800000895d */ /* 0x004fea0003900000 */
[----:B------:R-:W2:Y:S02]  /*8190*/  @!P0 SYNCS.PHASECHK.TRANS64 P0, [R5+URZ], R0 ;  /* 0x00000000050085a7 */ /* 0x000ea4000800007f */
[----:B--2---:R-:W-:Y:S05]  /*81a0*/  @!P0 BRA `(.L_x_181) ;  /* 0xfffffffc00f08947 */ /* 0x004fea000383ffff */
.L_x_178:
[----:B------:R-:W-:Y:S05]  /*81b0*/  BSYNC B0 ;  /* 0x0000000000007941 */ /* 0x000fea0003800000 */
.L_x_177:
[----:B------:R-:W-:Y:S05]  /*81c0*/  EXIT ;  /* 0x000000000000794d */ /* 0x000fea0003800000 */
.L_x_21:
[----:B-1----:R1:W2:Y:S02]  /*81d0*/  SYNCS.PHASECHK.TRANS64.TRYWAIT P1, [R3+URZ], R0 ;  /* 0x00000000030075a7 */ /* 0x0022a4000802017f */
[----:B--2---:R-:W-:Y:S05]  /*81e0*/  @!P1 NANOSLEEP.SYNCS 0x989680 ;  /* 0x009896800000995d */ /* 0x004fea0003900000 */
[----:B------:R-:W2:Y:S02]  /*81f0*/  @!P1 SYNCS.PHASECHK.TRANS64 P1, [R3+URZ], R0 ;  /* 0x00000000030095a7 */ /* 0x000ea4000802007f */
[----:B--2---:R-:W-:Y:S05]  /*8200*/  @!P1 BRA `(.L_x_21) ;  /* 0xfffffffc00f09947 */ /* 0x004fea000383ffff */
[----:B------:R-:W-:Y:S05]  /*8210*/  BRA `(.L_x_20) ;  /* 0xffffff9400487947 */ /* 0x000fea000383ffff */
.L_x_26:
[----:B-1----:R1:W2:Y:S02]  /*8220*/  SYNCS.PHASECHK.TRANS64.TRYWAIT P1, [R5+URZ], R4 ;  /* 0x00000004050075a7 */ /* 0x0022a4000802017f */
[----:B--2---:R-:W-:Y:S05]  /*8230*/  @!P1 NANOSLEEP.SYNCS 0x989680 ;  /* 0x009896800000995d */ /* 0x004fea0003900000 */
[----:B------:R-:W2:Y:S02]  /*8240*/  @!P1 SYNCS.PHASECHK.TRANS64 P1, [R5+URZ], R4 ;  /* 0x00000004050095a7 */ /* 0x000ea4000802007f */
[----:B--2---:R-:W-:Y:S05]  /*8250*/  @!P1 BRA `(.L_x_26) ;  /* 0xfffffffc00f09947 */ /* 0x004fea000383ffff */
[----:B------:R-:W-:Y:S05]  /*8260*/  BRA `(.L_x_25) ;  /* 0xffffff9c00587947 */ /* 0x000fea000383ffff */
.L_x_165:
[----:B------:R-:W-:Y:S01]  /*8270*/  BSSY B1, `(.L_x_182) ;  /* 0x0000006000017945 */ /* 0x000fe20003800000 */
[----:B------:R-:W-:-:S07]  /*8280*/  IMAD.MOV.U32 R15, RZ, RZ, -0x1 ;  /* 0xffffffffff0f7424 */ /* 0x000fce00078e00ff */
[----:B------:R-:W-:Y:S05]  /*8290*/  WARPSYNC.COLLECTIVE R15, `(.L_x_183) ;  /* 0x000000000f0c7348 */ /* 0x000fea0003c00000 */
[----:B------:R-:W-:Y:S02]  /*82a0*/  ELECT P6, UR62, PT ;  /* 0x00000000003e782f */ /* 0x000fe400038c0000 */
[----:B------:R-:W-:Y:S01]  /*82b0*/  MOV R14, UR62 ;  /* 0x0000003e000e7c02 */ /* 0x000fe20008000f00 */
[----:B------:R-:W-:Y:S10]  /*82c0*/  ENDCOLLECTIVE ;  /* 0x000000000000791b */ /* 0x000ff40003800000 */
.L_x_183:
[----:B------:R-:W-:Y:S05]  /*82d0*/  BSYNC B1 ;  /* 0x0000000000017941 */ /* 0x000fea0003800000 */
.L_x_182:
[----:B------:R-:W-:Y:S05]  /*82e0*/  BRA `(.L_x_184) ;  /* 0xfffffff0004c7947 */ /* 0x000fea000383ffff */
.L_x_168:
[----:B0-----:R0:W1:Y:S02]  /*82f0*/  SYNCS.PHASECHK.TRANS64.TRYWAIT P0, [R21+URZ+0x10], R14 ;  /* 0x0000100e150075a7 */ /* 0x001064000800017f */
[----:B-1----:R-:W-:Y:S05]  /*8300*/  @!P0 NANOSLEEP.SYNCS 0x989680 ;  /* 0x009896800000895d */ /* 0x002fea0003900000 */
[----:B------:R-:W1:Y:S02]  /*8310*/  @!P0 SYNCS.PHASECHK.TRANS64 P0, [R21+URZ+0x10], R14 ;  /* 0x0000100e150085a7 */ /* 0x000e64000800007f */
[----:B-1----:R-:W-:Y:S05]  /*8320*/  @!P0 BRA `(.L_x_168) ;  /* 0xfffffffc00f08947 */ /* 0x002fea000383ffff */
[----:B------:R-:W-:Y:S05]  /*8330*/  BRA `(.L_x_185) ;  /* 0xfffffff0008c7947 */ /* 0x000fea000383ffff */
.L_x_176:
[----:B------:R-:W-:Y:S01]  /*8340*/  BSSY B0, `(.L_x_186) ;  /* 0x0000006000007945 */ /* 0x000fe20003800000 */
[----:B------:R-:W-:-:S07]  /*8350*/  IMAD.MOV.U32 R15, RZ, RZ, -0x1 ;  /* 0xffffffffff0f7424 */ /* 0x000fce00078e00ff */
[----:B------:R-:W-:Y:S05]  /*8360*/  WARPSYNC.COLLECTIVE R15, `(.L_x_187) ;  /* 0x000000000f0c7348 */ /* 0x000fea0003c00000 */
[----:B------:R-:W-:Y:S02]  /*8370*/  ELECT P6, UR62, PT ;  /* 0x00000000003e782f */ /* 0x000fe400038c0000 */
[----:B------:R-:W-:Y:S01]  /*8380*/  MOV R14, UR62 ;  /* 0x0000003e000e7c02 */ /* 0x000fe20008000f00 */
[----:B------:R-:W-:Y:S10]  /*8390*/  ENDCOLLECTIVE ;  /* 0x000000000000791b */ /* 0x000ff40003800000 */
.L_x_187:
[----:B------:R-:W-:Y:S05]  /*83a0*/  BSYNC B0 ;  /* 0x0000000000007941 */ /* 0x000fea0003800000 */
.L_x_186:
[----:B------:R-:W-:Y:S05]  /*83b0*/  BRA `(.L_x_188) ;  /* 0xfffffffc00187947 */ /* 0x000fea000383ffff */
.L_x_180:
[----:B0-----:R0:W1:Y:S02]  /*83c0*/  SYNCS.PHASECHK.TRANS64.TRYWAIT P0, [R7+URZ], R2 ;  /* 0x00000002070075a7 */ /* 0x001064000800017f */
[----:B-1----:R-:W-:Y:S05]  /*83d0*/  @!P0 NANOSLEEP.SYNCS 0x989680 ;  /* 0x009896800000895d */ /* 0x002fea0003900000 */
[----:B------:R-:W1:Y:S02]  /*83e0*/  @!P0 SYNCS.PHASECHK.TRANS64 P0, [R7+URZ], R2 ;  /* 0x00000002070085a7 */ /* 0x000e64000800007f */
[----:B-1----:R-:W-:Y:S05]  /*83f0*/  @!P0 BRA `(.L_x_180) ;  /* 0xfffffffc00f08947 */ /* 0x002fea000383ffff */
[----:B------:R-:W-:Y:S05]  /*8400*/  BRA `(.L_x_189) ;  /* 0xfffffffc00507947 */ /* 0x000fea000383ffff */
.L_x_190:
[----:B------:R-:W-:-:S00]  /*8410*/  BRA `(.L_x_190) ;  /* 0xfffffffc00fc7947 */ /* 0x000fc0000383ffff */
[----:B------:R-:W-:-:S00]  /*8420*/  NOP ;  /* 0x0000000000007918 */ /* 0x000fc00000000000 */
        /* <DEDUP_REMOVED lines=13> */
.L_x_191:


//--------------------- .nv.global.init           --------------------------
	.section	.nv.global.init,"aw",@progbits
.nv.global.init:
	.type		$str$22,@object
	.size		$str$22,($str$23 - $str$22)
$str$22:
        /*0000*/ 	.byte	0x6b, 0x5f, 0x74, 0x69, 0x6c, 0x65, 0x5f, 0x63, 0x6f, 0x75, 0x6e, 0x74, 0x20, 0x3e, 0x3d, 0x20
        /*0010*/ 	.byte	0x31, 0x00
	.type		$str$23,@object
	.size		$str$23,(__unnamed_1 - $str$23)
$str$23:
        /*0012*/ 	.byte	0x2f, 0x74, 0x6d, 0x70, 0x2f, 0x63, 0x75, 0x74, 0x6c, 0x61, 0x73, 0x73, 0x5f, 0x73, 0x77, 0x65
        /*0022*/ 	.byte	0x65, 0x70, 0x5f, 0x73, 0x72, 0x63, 0x2f, 0x69, 0x6e, 0x63, 0x6c, 0x75, 0x64, 0x65, 0x2f, 0x63
        /*0032*/ 	.byte	0x75, 0x74, 0x6c, 0x61, 0x73, 0x73, 0x2f, 0x67, 0x65, 0x6d, 0x6d, 0x2f, 0x63, 0x6f, 0x6c, 0x6c
        /*0042*/ 	.byte	0x65, 0x63, 0x74, 0x69, 0x76, 0x65, 0x2f, 0x73, 0x6d, 0x39, 0x30, 0x5f, 0x6d, 0x6d, 0x61, 0x5f
        /*0052*/ 	.byte	0x74, 0x6d, 0x61, 0x5f, 0x67, 0x6d, 0x6d, 0x61, 0x5f, 0x73, 0x73, 0x5f, 0x77, 0x61, 0x72, 0x70
        /*0062*/ 	.byte	0x73, 0x70, 0x65, 0x63, 0x69, 0x61, 0x6c, 0x69, 0x7a, 0x65, 0x64, 0x2e, 0x68, 0x70, 0x70, 0x00
	.type		__unnamed_1,@object
	.size		__unnamed_1,(.L_0 - __unnamed_1)
__unnamed_1:
        /*0072*/ 	.byte	0x76, 0x6f, 0x69, 0x64, 0x20, 0x63, 0x75, 0x74, 0x6c, 0x61, 0x73, 0x73, 0x3a, 0x3a, 0x67, 0x65
        /* <DEDUP_REMOVED lines=175> */
        /*0b72*/ 	.byte	0x3a, 0x69, 0x64, 0x65, 0x6e, 0x74, 0x69, 0x74, 0x79, 0x5d, 0x00
.L_0:


//--------------------- .nv.shared._ZN7cutlass13device_kernelINS_4gemm6kernel13GemmUniversalIN4cute5tupleIJiiiiEEENS1_10collective13CollectiveMmaINS1_34MainloopSm90TmaGmmaWarpSpecializedILi2ENS5_IJNS4_1CILi1EEENSA_ILi2EEESB_EEENS1_35KernelTmaWarpSpecializedCooperativeEEENS5_IJNSA_ILi256EEENSA_ILi64EEESH_EEEfNS5_IJlSB_lEEEfSJ_NS4_8TiledMMAINS4_8MMA_AtomIJNS4_4SM904GMMA29MMA_64x64x8_F32TF32TF32_SS_TNILNSN_7ScaleInE1ELSP_1EEEEEENS4_6LayoutINS5_IJSC_SB_SB_EEENS5_IJSB_NSA_ILi0EEESU_EEEEENS5_IJNS4_10UnderscoreESX_SX_EEEEENS4_23SM90_TMA_LOAD_MULTICASTENS4_14ComposedLayoutINS4_7SwizzleILi3ELi4ELi3EEENS4_18smem_ptr_flag_bitsILi32EEENSS_INS5_IJNSA_ILi8EEENSA_ILi32EEEEEENS5_IJS17_SB_EEEEEEEvNS4_8identityENS4_13SM90_TMA_LOADES1B_vS1C_EENS_8epilogue10collective6detail29Sm90TmaWarpSpecializedAdapterINS1G_15DefaultEpilogueIfSJ_SJ_NS1F_6thread17LinearCombinationIfLi1EffLNS1K_9ScaleType4KindE0ELNS_15FloatRoundStyleE2EfEENS1_15EpilogueDefaultEEEEEvvEEEEvNT_6ParamsE --------------------------
	.section	.nv.shared._ZN7cutlass13device_kernelINS_4gemm6kernel13GemmUniversalIN4cute5tupleIJiiiiEEENS1_10collective13CollectiveMmaINS1_34MainloopSm90TmaGmmaWarpSpecializedILi2ENS5_IJNS4_1CILi1EEENSA_ILi2EEESB_EEENS1_35KernelTmaWarpSpecializedCooperativeEEENS5_IJNSA_ILi256EEENSA_ILi64EEESH_EEEfNS5_IJlSB_lEEEfSJ_NS4_8TiledMMAINS4_8MMA_AtomIJNS4_4SM904GMMA29MMA_64x64x8_F32TF32TF32_SS_TNILNSN_7ScaleInE1ELSP_1EEEEEENS4_6LayoutINS5_IJSC_SB_SB_EEENS5_IJSB_NSA_ILi0EEESU_EEEEENS5_IJNS4_10UnderscoreESX_SX_EEEEENS4_23SM90_TMA_LOAD_MULTICASTENS4_14ComposedLayoutINS4_7SwizzleILi3ELi4ELi3EEENS4_18smem_ptr_flag_bitsILi32EEENSS_INS5_IJNSA_ILi8EEENSA_ILi32EEEEEENS5_IJS17_SB_EEEEEEEvNS4_8identityENS4_13SM90_TMA_LOADES1B_vS1C_EENS_8epilogue10collective6detail29Sm90TmaWarpSpecializedAdapterINS1G_15DefaultEpilogueIfSJ_SJ_NS1F_6thread17LinearCombinationIfLi1EffLNS1K_9ScaleType4KindE0ELNS_15FloatRoundStyleE2EfEENS1_15EpilogueDefaultEEEEEvvEEEEvNT_6ParamsE,"aw",@nobits
	.sectionflags	@""
	.align	16
	.zero		1024


//--------------------- .nv.shared.reserved.0     --------------------------
	.section	.nv.shared.reserved.0,"aw",@nobits
	.weak		__nv_reservedSMEM_offset_0_alias
	.size		__nv_reservedSMEM_offset_0_alias, 0, 0
	.other		__nv_reservedSMEM_offset_0_alias,@"STO_CUDA_RESERVED_SHARED STV_DEFAULT"
__nv_reservedSMEM_offset_0_alias:
	.zero		0


//--------------------- .nv.global                --------------------------
	.section	.nv.global,"aw",@nobits
.nv.global:
	.type		_ZN40_INTERNAL_63f5a924_4_k_cu_e654e1f0_174304cute1_E,@object
	.size		_ZN40_INTERNAL_63f5a924_4_k_cu_e654e1f0_174304cute1_E,(_ZN40_INTERNAL_63f5a924_4_k_cu_e654e1f0_174304cuda3std3__45__cpo6cbeginE - _ZN40_INTERNAL_63f5a924_4_k_cu_e654e1f0_174304cute1_E)
_ZN40_INTERNAL_63f5a924_4_k_cu_e654e1f0_174304cute1_E:
	.zero		1
	.type		_ZN40_INTERNAL_63f5a924_4_k_cu_e654e1f0_174304cuda3std3__45__cpo6cbeginE,@object
	.size		_ZN40_INTERNAL_63f5a924_4_k_cu_e654e1f0_174304cuda3std3__45__cpo6cbeginE,(_ZN40_INTERNAL_63f5a924_4_k_cu_e654e1f0_174304cuda3std3__48in_placeE - _ZN40_INTERNAL_63f5a924_4_k_cu_e654e1f0_174304cuda3std3__45__cpo6cbeginE)
_ZN40_INTERNAL_63f5a924_4_k_cu_e654e1f0_174304cuda3std3__45__cpo6cbeginE:
	.zero		1
	.type		_ZN40_INTERNAL_63f5a924_4_k_cu_e654e1f0_174304cuda3std3__48in_placeE,@object
	.size		_ZN40_INTERNAL_63f5a924_4_k_cu_e654e1f0_174304cuda3std3__48in_placeE,(_ZN40_INTERNAL_63f5a924_4_k_cu_e654e1f0_174304cuda3std6ranges3__45__cpo9iter_moveE - _ZN40_INTERNAL_63f5a924_4_k_cu_e654e1f0_174304cuda3std3__48in_placeE)
_ZN40_INTERNAL_63f5a924_4_k_cu_e654e1f0_174304cuda3std3__48in_placeE:
	.zero		1
	.type		_ZN40_INTERNAL_63f5a924_4_k_cu_e654e1f0_174304cuda3std6ranges3__45__cpo9iter_moveE,@object
	.size		_ZN40_INTERNAL_63f5a924_4_k_cu_e654e1f0_174304cuda3std6ranges3__45__cpo9iter_moveE,(_ZN40_INTERNAL_63f5a924_4_k_cu_e654e1f0_174304cuda3std3__45__cpo5beginE - _ZN40_INTERNAL_63f5a924_4_k_cu_e654e1f0_174304cuda3std6ranges3__45__cpo9iter_moveE)
_ZN40_INTERNAL_63f5a924_4_k_cu_e654e1f0_174304cuda3std6ranges3__45__cpo9iter_moveE:
	.zero		1
	.type		_ZN40_INTERNAL_63f5a924_4_k_cu_e654e1f0_174304cuda3std3__45__cpo5beginE,@object
	.size		_ZN40_INTERNAL_63f5a924_4_k_cu_e654e1f0_174304cuda3std3__45__cpo5beginE,(_ZN40_INTERNAL_63f5a924_4_k_cu_e654e1f0_174304cuda3std3__442_GLOBAL__N__63f5a924_4_k_cu_e654e1f0_174306ignoreE - _ZN40_INTERNAL_63f5a924_4_k_cu_e654e1f0_174304cuda3std3__45__cpo5beginE)
_ZN40_INTERNAL_63f5a924_4_k_cu_e654e1f0_174304cuda3std3__45__cpo5beginE:
	.zero		1
	.type		_ZN40_INTERNAL_63f5a924_4_k_cu_e654e1f0_174304cuda3std3__442_GLOBAL__N__63f5a924_4_k_cu_e654e1f0_174306ignoreE,@object
	.size		_ZN40_INTERNAL_63f5a924_4_k_cu_e654e1f0_174304cuda3std3__442_GLOBAL__N__63f5a924_4_k_cu_e654e1f0_174306ignoreE,(_ZN40_INTERNAL_63f5a924_4_k_cu_e654e1f0_174304cute7productE - _ZN40_INTERNAL_63f5a924_4_k_cu_e654e1f0_174304cuda3std3__442_GLOBAL__N__63f5a924_4_k_cu_e654e1f0_174306ignoreE)
_ZN40_INTERNAL_63f5a924_4_k_cu_e654e1f0_174304cuda3std3__442_GLOBAL__N__63f5a924_4_k_cu_e654e1f0_174306ignoreE:
	.zero		1
	.type		_ZN40_INTERNAL_63f5a924_4_k_cu_e654e1f0_174304cute7productE,@object
	.size		_ZN40_INTERNAL_63f5a924_4_k_cu_e654e1f0_174304cute7productE,(_ZN40_INTERNAL_63f5a924_4_k_cu_e654e1f0_174304cuda3std3__45__cpo3endE - _ZN40_INTERNAL_63f5a924_4_k_cu_e654e1f0_174304cute7productE)
_ZN40_INTERNAL_63f5a924_4_k_cu_e654e1f0_174304cute7productE:
	.zero		1
	.type		_ZN40_INTERNAL_63f5a924_4_k_cu_e654e1f0_174304cuda3std3__45__cpo3endE,@object
	.size		_ZN40_INTERNAL_63f5a924_4_k_cu_e654e1f0_174304cuda3std3__45__cpo3endE,(_ZN40_INTERNAL_63f5a924_4_k_cu_e654e1f0_174304cuda3std3__419piecewise_constructE - _ZN40_INTERNAL_63f5a924_4_k_cu_e654e1f0_174304cuda3std3__45__cpo3endE)
_ZN40_INTERNAL_63f5a924_4_k_cu_e654e1f0_174304cuda3std3__45__cpo3endE:
	.zero		1
	.type		_ZN40_INTERNAL_63f5a924_4_k_cu_e654e1f0_174304cuda3std3__419piecewise_constructE,@object
	.size		_ZN40_INTERNAL_63f5a924_4_k_cu_e654e1f0_174304cuda3std3__419piecewise_constructE,(_ZN40_INTERNAL_63f5a924_4_k_cu_e654e1f0_174304cuda3std3__45__cpo4cendE - _ZN40_INTERNAL_63f5a924_4_k_cu_e654e1f0_174304cuda3std3__419piecewise_constructE)
_ZN40_INTERNAL_63f5a924_4_k_cu_e654e1f0_174304cuda3std3__419piecewise_constructE:
	.zero		1
	.type		_ZN40_INTERNAL_63f5a924_4_k_cu_e654e1f0_174304cuda3std3__45__cpo4cendE,@object
	.size		_ZN40_INTERNAL_63f5a924_4_k_cu_e654e1f0_174304cuda3std3__45__cpo4cendE,(_ZN40_INTERNAL_63f5a924_4_k_cu_e654e1f0_174304cuda3std6ranges3__45__cpo4swapE - _ZN40_INTERNAL_63f5a924_4_k_cu_e654e1f0_174304cuda3std3__45__cpo4cendE)
_ZN40_INTERNAL_63f5a924_4_k_cu_e654e1f0_174304cuda3std3__45__cpo4cendE:
	.zero		1
	.type		_ZN40_INTERNAL_63f5a924_4_k_cu_e654e1f0_174304cuda3std6ranges3__45__cpo4swapE,@object
	.size		_ZN40_INTERNAL_63f5a924_4_k_cu_e654e1f0_174304cuda3std6ranges3__45__cpo4swapE,(.L_8 - _ZN40_INTERNAL_63f5a924_4_k_cu_e654e1f0_174304cuda3std6ranges3__45__cpo4swapE)
_ZN40_INTERNAL_63f5a924_4_k_cu_e654e1f0_174304cuda3std6ranges3__45__cpo4swapE:
	.zero		1
.L_8:


//--------------------- .nv.constant0._ZN7cutlass13device_kernelINS_4gemm6kernel13GemmUniversalIN4cute5tupleIJiiiiEEENS1_10collective13CollectiveMmaINS1_34MainloopSm90TmaGmmaWarpSpecializedILi2ENS5_IJNS4_1CILi1EEENSA_ILi2EEESB_EEENS1_35KernelTmaWarpSpecializedCooperativeEEENS5_IJNSA_ILi256EEENSA_ILi64EEESH_EEEfNS5_IJlSB_lEEEfSJ_NS4_8TiledMMAINS4_8MMA_AtomIJNS4_4SM904GMMA29MMA_64x64x8_F32TF32TF32_SS_TNILNSN_7ScaleInE1ELSP_1EEEEEENS4_6LayoutINS5_IJSC_SB_SB_EEENS5_IJSB_NSA_ILi0EEESU_EEEEENS5_IJNS4_10UnderscoreESX_SX_EEEEENS4_23SM90_TMA_LOAD_MULTICASTENS4_14ComposedLayoutINS4_7SwizzleILi3ELi4ELi3EEENS4_18smem_ptr_flag_bitsILi32EEENSS_INS5_IJNSA_ILi8EEENSA_ILi32EEEEEENS5_IJS17_SB_EEEEEEEvNS4_8identityENS4_13SM90_TMA_LOADES1B_vS1C_EENS_8epilogue10collective6detail29Sm90TmaWarpSpecializedAdapterINS1G_15DefaultEpilogueIfSJ_SJ_NS1F_6thread17LinearCombinationIfLi1EffLNS1K_9ScaleType4KindE0ELNS_15FloatRoundStyleE2EfEENS1_15EpilogueDefaultEEEEEvvEEEEvNT_6ParamsE --------------------------
	.section	.nv.constant0._ZN7cutlass13device_kernelINS_4gemm6kernel13GemmUniversalIN4cute5tupleIJiiiiEEENS1_10collective13CollectiveMmaINS1_34MainloopSm90TmaGmmaWarpSpecializedILi2ENS5_IJNS4_1CILi1EEENSA_ILi2EEESB_EEENS1_35KernelTmaWarpSpecializedCooperativeEEENS5_IJNSA_ILi256EEENSA_ILi64EEESH_EEEfNS5_IJlSB_lEEEfSJ_NS4_8TiledMMAINS4_8MMA_AtomIJNS4_4SM904GMMA29MMA_64x64x8_F32TF32TF32_SS_TNILNSN_7ScaleInE1ELSP_1EEEEEENS4_6LayoutINS5_IJSC_SB_SB_EEENS5_IJSB_NSA_ILi0EEESU_EEEEENS5_IJNS4_10UnderscoreESX_SX_EEEEENS4_23SM90_TMA_LOAD_MULTICASTENS4_14ComposedLayoutINS4_7SwizzleILi3ELi4ELi3EEENS4_18smem_ptr_flag_bitsILi32EEENSS_INS5_IJNSA_ILi8EEENSA_ILi32EEEEEENS5_IJS17_SB_EEEEEEEvNS4_8identityENS4_13SM90_TMA_LOADES1B_vS1C_EENS_8epilogue10collective6detail29Sm90TmaWarpSpecializedAdapterINS1G_15DefaultEpilogueIfSJ_SJ_NS1F_6thread17LinearCombinationIfLi1EffLNS1K_9ScaleType4KindE0ELNS_15FloatRoundStyleE2EfEENS1_15EpilogueDefaultEEEEEvvEEEEvNT_6ParamsE,"a",@progbits
	.sectionflags	@""
	.align	4
.nv.constant0._ZN7cutlass13device_kernelINS_4gemm6kernel13GemmUniversalIN4cute5tupleIJiiiiEEENS1_10collective13CollectiveMmaINS1_34MainloopSm90TmaGmmaWarpSpecializedILi2ENS5_IJNS4_1CILi1EEENSA_ILi2EEESB_EEENS1_35KernelTmaWarpSpecializedCooperativeEEENS5_IJNSA_ILi256EEENSA_ILi64EEESH_EEEfNS5_IJlSB_lEEEfSJ_NS4_8TiledMMAINS4_8MMA_AtomIJNS4_4SM904GMMA29MMA_64x64x8_F32TF32TF32_SS_TNILNSN_7ScaleInE1ELSP_1EEEEEENS4_6LayoutINS5_IJSC_SB_SB_EEENS5_IJSB_NSA_ILi0EEESU_EEEEENS5_IJNS4_10UnderscoreESX_SX_EEEEENS4_23SM90_TMA_LOAD_MULTICASTENS4_14ComposedLayoutINS4_7SwizzleILi3ELi4ELi3EEENS4_18smem_ptr_flag_bitsILi32EEENSS_INS5_IJNSA_ILi8EEENSA_ILi32EEEEEENS5_IJS17_SB_EEEEEEEvNS4_8identityENS4_13SM90_TMA_LOADES1B_vS1C_EENS_8epilogue10collective6detail29Sm90TmaWarpSpecializedAdapterINS1G_15DefaultEpilogueIfSJ_SJ_NS1F_6thread17LinearCombinationIfLi1EffLNS1K_9ScaleType4KindE0ELNS_15FloatRoundStyleE2EfEENS1_15EpilogueDefaultEEEEEvvEEEEvNT_6ParamsE:
	.zero		1664


//--------------------- SYMBOLS --------------------------

	.type		.nv.reservedSmem.offset0,@object
	.size		.nv.reservedSmem.offset0,0x4
	.type		__assertfail,@function
